//
// Generated by NVIDIA NVVM Compiler
//
// Compiler Build ID: CL-36424714
// Cuda compilation tools, release 13.0, V13.0.88
// Based on NVVM 20.0.0
//

.version 9.0
.target sm_100
.address_size 64

	// .globl	_Z8dijkstraPiiS_
.extern .func  (.param .b64 func_retval0) malloc
(
	.param .b64 malloc_param_0
)
;
.extern .func free
(
	.param .b64 free_param_0
)
;

.visible .entry _Z8dijkstraPiiS_(
	.param .u64 .ptr .align 1 _Z8dijkstraPiiS__param_0,
	.param .u32 _Z8dijkstraPiiS__param_1,
	.param .u64 .ptr .align 1 _Z8dijkstraPiiS__param_2
)
{
	.reg .pred 	%p<72>;
	.reg .b32 	%r<187>;
	.reg .b64 	%rd<71>;

	ld.param.u64 	%rd26, [_Z8dijkstraPiiS__param_0];
	ld.param.u32 	%r90, [_Z8dijkstraPiiS__param_1];
	ld.param.u64 	%rd27, [_Z8dijkstraPiiS__param_2];
	cvta.to.global.u64 	%rd1, %rd26;
	cvta.to.global.u64 	%rd2, %rd27;
	mov.u32 	%r91, %ctaid.x;
	mov.u32 	%r92, %ntid.x;
	mov.u32 	%r93, %tid.x;
	mad.lo.s32 	%r157, %r91, %r92, %r93;
	mov.u32 	%r94, %nctaid.x;
	mul.lo.s32 	%r2, %r92, %r94;
	setp.ge.s32 	%p1, %r157, %r90;
	@%p1 bra 	$L__BB0_89;
	mul.wide.s32 	%rd3, %r90, 4;
	setp.lt.s32 	%p2, %r90, 2;
	@%p2 bra 	$L__BB0_82;
	and.b32  	%r3, %r90, 15;
	and.b32  	%r4, %r90, 7;
	and.b32  	%r5, %r90, 3;
	and.b32  	%r6, %r90, 2147483644;
$L__BB0_3:
	{ // callseq 4, 0
	.param .b64 param0;
	st.param.b64 	[param0], %rd3;
	.param .b64 retval0;
	call.uni (retval0), 
	malloc, 
	(
	param0
	);
	ld.param.b64 	%rd34, [retval0];
	} // callseq 4
	setp.eq.s64 	%p8, %rd34, 0;
	@%p8 bra 	$L__BB0_4;
	bra.uni 	$L__BB0_68;
$L__BB0_4:
	add.s32 	%r157, %r157, %r2;
	setp.lt.s32 	%p71, %r157, %r90;
	@%p71 bra 	$L__BB0_3;
	bra.uni 	$L__BB0_89;
$L__BB0_5:
	mov.u32 	%r11, %r159;
	setp.lt.u32 	%p18, %r90, 4;
	mov.b32 	%r164, 9999;
	mov.b32 	%r172, 0;
	mov.u32 	%r163, %r172;
	@%p18 bra 	$L__BB0_16;
	mov.b32 	%r164, 9999;
	mov.b32 	%r160, 0;
	mov.u32 	%r163, %r160;
$L__BB0_7:
	add.s32 	%r116, %r160, %r85;
	mul.wide.s32 	%rd42, %r116, 4;
	add.s64 	%rd7, %rd2, %rd42;
	ld.global.u32 	%r15, [%rd7];
	setp.gt.s32 	%p19, %r15, %r164;
	mul.wide.u32 	%rd43, %r160, 4;
	add.s64 	%rd8, %rd34, %rd43;
	@%p19 bra 	$L__BB0_9;
	ld.u32 	%r117, [%rd8];
	setp.eq.s32 	%p20, %r117, 0;
	selp.b32 	%r163, %r160, %r163, %p20;
	selp.b32 	%r164, %r15, %r164, %p20;
$L__BB0_9:
	ld.global.u32 	%r20, [%rd7+4];
	setp.gt.s32 	%p21, %r20, %r164;
	@%p21 bra 	$L__BB0_11;
	add.s32 	%r118, %r160, 1;
	ld.u32 	%r119, [%rd8+4];
	setp.eq.s32 	%p22, %r119, 0;
	selp.b32 	%r163, %r118, %r163, %p22;
	selp.b32 	%r164, %r20, %r164, %p22;
$L__BB0_11:
	ld.global.u32 	%r25, [%rd7+8];
	setp.gt.s32 	%p23, %r25, %r164;
	@%p23 bra 	$L__BB0_13;
	add.s32 	%r120, %r160, 2;
	ld.u32 	%r121, [%rd8+8];
	setp.eq.s32 	%p24, %r121, 0;
	selp.b32 	%r163, %r120, %r163, %p24;
	selp.b32 	%r164, %r25, %r164, %p24;
$L__BB0_13:
	ld.global.u32 	%r30, [%rd7+12];
	setp.gt.s32 	%p25, %r30, %r164;
	@%p25 bra 	$L__BB0_15;
	add.s32 	%r122, %r160, 3;
	ld.u32 	%r123, [%rd8+12];
	setp.eq.s32 	%p26, %r123, 0;
	selp.b32 	%r163, %r122, %r163, %p26;
	selp.b32 	%r164, %r30, %r164, %p26;
$L__BB0_15:
	add.s32 	%r160, %r160, 4;
	setp.ne.s32 	%p27, %r160, %r6;
	mov.u32 	%r172, %r6;
	@%p27 bra 	$L__BB0_7;
$L__BB0_16:
	setp.eq.s32 	%p28, %r5, 0;
	@%p28 bra 	$L__BB0_25;
	add.s32 	%r124, %r172, %r85;
	mul.wide.s32 	%rd44, %r124, 4;
	add.s64 	%rd9, %rd2, %rd44;
	ld.global.u32 	%r40, [%rd9];
	setp.gt.s32 	%p29, %r40, %r164;
	mul.wide.u32 	%rd45, %r172, 4;
	add.s64 	%rd10, %rd34, %rd45;
	@%p29 bra 	$L__BB0_19;
	ld.u32 	%r125, [%rd10];
	setp.eq.s32 	%p30, %r125, 0;
	selp.b32 	%r163, %r172, %r163, %p30;
	selp.b32 	%r164, %r40, %r164, %p30;
$L__BB0_19:
	setp.eq.s32 	%p31, %r5, 1;
	@%p31 bra 	$L__BB0_25;
	ld.global.u32 	%r45, [%rd9+4];
	setp.gt.s32 	%p32, %r45, %r164;
	@%p32 bra 	$L__BB0_22;
	ld.u32 	%r126, [%rd10+4];
	setp.eq.s32 	%p33, %r126, 0;
	add.s32 	%r127, %r172, 1;
	selp.b32 	%r163, %r127, %r163, %p33;
	selp.b32 	%r164, %r45, %r164, %p33;
$L__BB0_22:
	setp.eq.s32 	%p34, %r5, 2;
	@%p34 bra 	$L__BB0_25;
	ld.global.u32 	%r128, [%rd9+8];
	setp.gt.s32 	%p35, %r128, %r164;
	@%p35 bra 	$L__BB0_25;
	ld.u32 	%r129, [%rd10+8];
	setp.eq.s32 	%p36, %r129, 0;
	add.s32 	%r130, %r172, 2;
	selp.b32 	%r163, %r130, %r163, %p36;
$L__BB0_25:
	setp.lt.u32 	%p37, %r90, 4;
	mul.wide.u32 	%rd46, %r163, 4;
	add.s64 	%rd47, %rd34, %rd46;
	mov.b32 	%r132, 1;
	st.u32 	[%rd47], %r132;
	add.s32 	%r133, %r163, %r85;
	mul.wide.s32 	%rd48, %r133, 4;
	add.s64 	%rd11, %rd2, %rd48;
	mul.lo.s32 	%r52, %r163, %r90;
	mov.b32 	%r181, 0;
	@%p37 bra 	$L__BB0_48;
	mov.b32 	%r180, 0;
$L__BB0_27:
	cvt.u64.u32 	%rd12, %r180;
	mul.wide.u32 	%rd49, %r180, 4;
	add.s64 	%rd13, %rd34, %rd49;
	ld.u32 	%r135, [%rd13];
	setp.ne.s32 	%p38, %r135, 0;
	@%p38 bra 	$L__BB0_32;
	ld.global.u32 	%r54, [%rd11];
	setp.eq.s32 	%p39, %r54, 9999;
	@%p39 bra 	$L__BB0_32;
	cvt.u32.u64 	%r136, %rd12;
	add.s32 	%r137, %r136, %r52;
	mul.wide.u32 	%rd50, %r137, 4;
	add.s64 	%rd51, %rd1, %rd50;
	ld.global.u32 	%r55, [%rd51];
	setp.eq.s32 	%p40, %r55, 0;
	@%p40 bra 	$L__BB0_32;
	add.s32 	%r56, %r54, %r55;
	add.s32 	%r139, %r136, %r85;
	mul.wide.s32 	%rd52, %r139, 4;
	add.s64 	%rd14, %rd2, %rd52;
	ld.global.u32 	%r140, [%rd14];
	setp.ge.s32 	%p41, %r56, %r140;
	@%p41 bra 	$L__BB0_32;
	st.global.u32 	[%rd14], %r56;
$L__BB0_32:
	ld.u32 	%r141, [%rd13+4];
	setp.ne.s32 	%p42, %r141, 0;
	cvt.u64.u32 	%rd53, %r52;
	add.s64 	%rd54, %rd12, %rd53;
	shl.b64 	%rd55, %rd54, 2;
	add.s64 	%rd15, %rd1, %rd55;
	cvt.s64.s32 	%rd56, %r85;
	add.s64 	%rd57, %rd12, %rd56;
	shl.b64 	%rd58, %rd57, 2;
	add.s64 	%rd16, %rd2, %rd58;
	@%p42 bra 	$L__BB0_37;
	ld.global.u32 	%r57, [%rd11];
	setp.eq.s32 	%p43, %r57, 9999;
	@%p43 bra 	$L__BB0_37;
	ld.global.u32 	%r58, [%rd15+4];
	setp.eq.s32 	%p44, %r58, 0;
	@%p44 bra 	$L__BB0_37;
	add.s32 	%r59, %r57, %r58;
	ld.global.u32 	%r142, [%rd16+4];
	setp.ge.s32 	%p45, %r59, %r142;
	@%p45 bra 	$L__BB0_37;
	st.global.u32 	[%rd16+4], %r59;
$L__BB0_37:
	ld.u32 	%r143, [%rd13+8];
	setp.ne.s32 	%p46, %r143, 0;
	@%p46 bra 	$L__BB0_42;
	ld.global.u32 	%r60, [%rd11];
	setp.eq.s32 	%p47, %r60, 9999;
	@%p47 bra 	$L__BB0_42;
	ld.global.u32 	%r61, [%rd15+8];
	setp.eq.s32 	%p48, %r61, 0;
	@%p48 bra 	$L__BB0_42;
	add.s32 	%r62, %r60, %r61;
	ld.global.u32 	%r144, [%rd16+8];
	setp.ge.s32 	%p49, %r62, %r144;
	@%p49 bra 	$L__BB0_42;
	st.global.u32 	[%rd16+8], %r62;
$L__BB0_42:
	ld.u32 	%r145, [%rd13+12];
	setp.ne.s32 	%p50, %r145, 0;
	@%p50 bra 	$L__BB0_47;
	ld.global.u32 	%r63, [%rd11];
	setp.eq.s32 	%p51, %r63, 9999;
	@%p51 bra 	$L__BB0_47;
	ld.global.u32 	%r64, [%rd15+12];
	setp.eq.s32 	%p52, %r64, 0;
	@%p52 bra 	$L__BB0_47;
	add.s32 	%r65, %r63, %r64;
	ld.global.u32 	%r146, [%rd16+12];
	setp.ge.s32 	%p53, %r65, %r146;
	@%p53 bra 	$L__BB0_47;
	st.global.u32 	[%rd16+12], %r65;
$L__BB0_47:
	cvt.u32.u64 	%r147, %rd12;
	add.s32 	%r180, %r147, 4;
	setp.ne.s32 	%p54, %r180, %r6;
	mov.u32 	%r181, %r6;
	@%p54 bra 	$L__BB0_27;
$L__BB0_48:
	setp.eq.s32 	%p55, %r5, 0;
	@%p55 bra 	$L__BB0_66;
	cvt.u64.u32 	%rd17, %r181;
	mul.wide.u32 	%rd59, %r181, 4;
	add.s64 	%rd18, %rd34, %rd59;
	ld.u32 	%r148, [%rd18];
	setp.ne.s32 	%p56, %r148, 0;
	@%p56 bra 	$L__BB0_54;
	ld.global.u32 	%r68, [%rd11];
	setp.eq.s32 	%p57, %r68, 9999;
	@%p57 bra 	$L__BB0_54;
	add.s32 	%r149, %r181, %r52;
	mul.wide.u32 	%rd60, %r149, 4;
	add.s64 	%rd61, %rd1, %rd60;
	ld.global.u32 	%r69, [%rd61];
	setp.eq.s32 	%p58, %r69, 0;
	@%p58 bra 	$L__BB0_54;
	add.s32 	%r70, %r68, %r69;
	add.s32 	%r150, %r181, %r85;
	mul.wide.s32 	%rd62, %r150, 4;
	add.s64 	%rd19, %rd2, %rd62;
	ld.global.u32 	%r151, [%rd19];
	setp.ge.s32 	%p59, %r70, %r151;
	@%p59 bra 	$L__BB0_54;
	st.global.u32 	[%rd19], %r70;
$L__BB0_54:
	setp.eq.s32 	%p60, %r5, 1;
	@%p60 bra 	$L__BB0_66;
	ld.u32 	%r152, [%rd18+4];
	setp.ne.s32 	%p61, %r152, 0;
	cvt.u64.u32 	%rd63, %r52;
	add.s64 	%rd64, %rd17, %rd63;
	shl.b64 	%rd65, %rd64, 2;
	add.s64 	%rd20, %rd1, %rd65;
	cvt.s64.s32 	%rd66, %r85;
	add.s64 	%rd68, %rd17, %rd66;
	shl.b64 	%rd69, %rd68, 2;
	add.s64 	%rd21, %rd2, %rd69;
	@%p61 bra 	$L__BB0_60;
	ld.global.u32 	%r71, [%rd11];
	setp.eq.s32 	%p62, %r71, 9999;
	@%p62 bra 	$L__BB0_60;
	ld.global.u32 	%r72, [%rd20+4];
	setp.eq.s32 	%p63, %r72, 0;
	@%p63 bra 	$L__BB0_60;
	add.s32 	%r73, %r71, %r72;
	ld.global.u32 	%r153, [%rd21+4];
	setp.ge.s32 	%p64, %r73, %r153;
	@%p64 bra 	$L__BB0_60;
	st.global.u32 	[%rd21+4], %r73;
$L__BB0_60:
	setp.eq.s32 	%p65, %r5, 2;
	@%p65 bra 	$L__BB0_66;
	ld.u32 	%r154, [%rd18+8];
	setp.ne.s32 	%p66, %r154, 0;
	@%p66 bra 	$L__BB0_66;
	ld.global.u32 	%r74, [%rd11];
	setp.eq.s32 	%p67, %r74, 9999;
	@%p67 bra 	$L__BB0_66;
	ld.global.u32 	%r75, [%rd20+8];
	setp.eq.s32 	%p68, %r75, 0;
	@%p68 bra 	$L__BB0_66;
	add.s32 	%r76, %r74, %r75;
	ld.global.u32 	%r155, [%rd21+8];
	setp.ge.s32 	%p69, %r76, %r155;
	@%p69 bra 	$L__BB0_66;
	st.global.u32 	[%rd21+8], %r76;
$L__BB0_66:
	add.s32 	%r159, %r11, 1;
	add.s32 	%r156, %r90, -2;
	setp.eq.s32 	%p70, %r11, %r156;
	@%p70 bra 	$L__BB0_67;
	bra.uni 	$L__BB0_5;
$L__BB0_67:
	{ // callseq 5, 0
	.param .b64 param0;
	st.param.b64 	[param0], %rd34;
	call.uni 
	free, 
	(
	param0
	);
	} // callseq 5
	bra.uni 	$L__BB0_4;
$L__BB0_68:
	setp.lt.u32 	%p9, %r90, 16;
	mov.b32 	%r182, 0;
	@%p9 bra 	$L__BB0_71;
	and.b32  	%r182, %r90, 2147483632;
	neg.s32 	%r158, %r182;
	add.s64 	%rd70, %rd34, 32;
$L__BB0_70:
	.pragma "nounroll";
	mov.b32 	%r101, 0;
	st.u32 	[%rd70+-32], %r101;
	st.u32 	[%rd70+-28], %r101;
	st.u32 	[%rd70+-24], %r101;
	st.u32 	[%rd70+-20], %r101;
	st.u32 	[%rd70+-16], %r101;
	st.u32 	[%rd70+-12], %r101;
	st.u32 	[%rd70+-8], %r101;
	st.u32 	[%rd70+-4], %r101;
	st.u32 	[%rd70], %r101;
	st.u32 	[%rd70+4], %r101;
	st.u32 	[%rd70+8], %r101;
	st.u32 	[%rd70+12], %r101;
	st.u32 	[%rd70+16], %r101;
	st.u32 	[%rd70+20], %r101;
	st.u32 	[%rd70+24], %r101;
	st.u32 	[%rd70+28], %r101;
	add.s32 	%r158, %r158, 16;
	add.s64 	%rd70, %rd70, 64;
	setp.eq.s32 	%p10, %r158, 0;
	@%p10 bra 	$L__BB0_71;
	bra.uni 	$L__BB0_70;
$L__BB0_71:
	setp.eq.s32 	%p11, %r3, 0;
	@%p11 bra 	$L__BB0_81;
	add.s32 	%r102, %r3, -1;
	setp.lt.u32 	%p12, %r102, 7;
	@%p12 bra 	$L__BB0_74;
	mul.wide.u32 	%rd35, %r182, 4;
	add.s64 	%rd36, %rd34, %rd35;
	mov.b32 	%r103, 0;
	st.u32 	[%rd36], %r103;
	st.u32 	[%rd36+4], %r103;
	st.u32 	[%rd36+8], %r103;
	st.u32 	[%rd36+12], %r103;
	st.u32 	[%rd36+16], %r103;
	st.u32 	[%rd36+20], %r103;
	st.u32 	[%rd36+24], %r103;
	st.u32 	[%rd36+28], %r103;
	add.s32 	%r182, %r182, 8;
$L__BB0_74:
	setp.eq.s32 	%p13, %r4, 0;
	@%p13 bra 	$L__BB0_81;
	add.s32 	%r104, %r4, -1;
	setp.lt.u32 	%p14, %r104, 3;
	@%p14 bra 	$L__BB0_77;
	mul.wide.u32 	%rd37, %r182, 4;
	add.s64 	%rd38, %rd34, %rd37;
	mov.b32 	%r105, 0;
	st.u32 	[%rd38], %r105;
	st.u32 	[%rd38+4], %r105;
	st.u32 	[%rd38+8], %r105;
	st.u32 	[%rd38+12], %r105;
	add.s32 	%r182, %r182, 4;
$L__BB0_77:
	setp.eq.s32 	%p15, %r5, 0;
	@%p15 bra 	$L__BB0_81;
	setp.eq.s32 	%p16, %r5, 1;
	mul.wide.u32 	%rd39, %r182, 4;
	add.s64 	%rd23, %rd34, %rd39;
	mov.b32 	%r106, 0;
	st.u32 	[%rd23], %r106;
	@%p16 bra 	$L__BB0_81;
	setp.eq.s32 	%p17, %r5, 2;
	mov.b32 	%r107, 0;
	st.u32 	[%rd23+4], %r107;
	@%p17 bra 	$L__BB0_81;
	mov.b32 	%r108, 0;
	st.u32 	[%rd23+8], %r108;
$L__BB0_81:
	mul.lo.s32 	%r85, %r157, %r90;
	add.s32 	%r110, %r85, %r157;
	mul.wide.s32 	%rd40, %r110, 4;
	add.s64 	%rd41, %rd2, %rd40;
	mov.b32 	%r159, 0;
	st.global.u32 	[%rd41], %r159;
	bra.uni 	$L__BB0_5;
$L__BB0_82:
	setp.eq.s32 	%p3, %r90, 1;
	@%p3 bra 	$L__BB0_83;
	bra.uni 	$L__BB0_86;
$L__BB0_83:
	{ // callseq 2, 0
	.param .b64 param0;
	st.param.b64 	[param0], %rd3;
	.param .b64 retval0;
	call.uni (retval0), 
	malloc, 
	(
	param0
	);
	ld.param.b64 	%rd31, [retval0];
	} // callseq 2
	setp.ne.s64 	%p6, %rd31, 0;
	@%p6 bra 	$L__BB0_85;
$L__BB0_84:
	add.s32 	%r157, %r157, %r2;
	setp.lt.s32 	%p7, %r157, 1;
	@%p7 bra 	$L__BB0_83;
	bra.uni 	$L__BB0_89;
$L__BB0_85:
	mov.b32 	%r97, 0;
	st.u32 	[%rd31], %r97;
	add.s32 	%r98, %r157, %r157;
	mul.wide.s32 	%rd32, %r98, 4;
	add.s64 	%rd33, %rd2, %rd32;
	st.global.u32 	[%rd33], %r97;
	{ // callseq 3, 0
	.param .b64 param0;
	st.param.b64 	[param0], %rd31;
	call.uni 
	free, 
	(
	param0
	);
	} // callseq 3
	bra.uni 	$L__BB0_84;
$L__BB0_86:
	{ // callseq 0, 0
	.param .b64 param0;
	st.param.b64 	[param0], %rd3;
	.param .b64 retval0;
	call.uni (retval0), 
	malloc, 
	(
	param0
	);
	ld.param.b64 	%rd28, [retval0];
	} // callseq 0
	setp.eq.s64 	%p4, %rd28, 0;
	@%p4 bra 	$L__BB0_88;
	mad.lo.s32 	%r95, %r157, %r90, %r157;
	mul.wide.s32 	%rd29, %r95, 4;
	add.s64 	%rd30, %rd2, %rd29;
	mov.b32 	%r96, 0;
	st.global.u32 	[%rd30], %r96;
	{ // callseq 1, 0
	.param .b64 param0;
	st.param.b64 	[param0], %rd28;
	call.uni 
	free, 
	(
	param0
	);
	} // callseq 1
$L__BB0_88:
	add.s32 	%r157, %r157, %r2;
	setp.lt.s32 	%p5, %r157, %r90;
	@%p5 bra 	$L__BB0_86;
$L__BB0_89:
	ret;

}


// ===== COMPILED SASS (sm_100) =====

	.target	sm_100

	.elftype	@"ET_EXEC"


//--------------------- .note.nv.tkinfo           --------------------------
	.section	.note.nv.tkinfo,"",@"SHT_NOTE"
	.sectionflags	@"SHF_NOTE_NV_TKINFO"
	.tkinfo
        /*0018*/ 	.word	0x00000002
        /*0030*/ 	.string	""
        /*0030*/ 	.string	"ptxas"
        /*0030*/ 	.string	"Cuda compilation tools, release 13.0, V13.0.88"
        /*0030*/ 	.string	"Build cuda_13.0.r13.0/compiler.36424714_0"
        /*0030*/ 	.string	"-arch sm_100 -m 64 "



//--------------------- .note.nv.cuinfo           --------------------------
	.section	.note.nv.cuinfo,"",@"SHT_NOTE"
	.sectionflags	@"SHF_NOTE_NV_CUINFO"
        /*0018*/ 	.short	0x0002
        /*001a*/ 	.short	0x0064
        /*001c*/ 	.short	0x0082
	.zero		2


//--------------------- .nv.info                  --------------------------
	.section	.nv.info,"",@"SHT_CUDA_INFO"
	.align	4


	//----- nvinfo : EIATTR_REGCOUNT
	.align		4
        /*0000*/ 	.byte	0x04, 0x2f
        /*0002*/ 	.short	(.L_1 - .L_0)
	.align		4
.L_0:
        /*0004*/ 	.word	index@(_Z8dijkstraPiiS_)
        /*0008*/ 	.word	0x00000020


	//----- nvinfo : EIATTR_FRAME_SIZE
	.align		4
.L_1:
        /*000c*/ 	.byte	0x04, 0x11
        /*000e*/ 	.short	(.L_3 - .L_2)
	.align		4
.L_2:
        /*0010*/ 	.word	index@(_Z8dijkstraPiiS_)
        /*0014*/ 	.word	0x00000000


	//----- nvinfo : EIATTR_MIN_STACK_SIZE
	.align		4
.L_3:
        /*0018*/ 	.byte	0x04, 0x12
        /*001a*/ 	.short	(.L_5 - .L_4)
	.align		4
.L_4:
        /*001c*/ 	.word	index@(_Z8dijkstraPiiS_)
        /*0020*/ 	.word	0x00000000
.L_5:


//--------------------- .nv.compat                --------------------------
	.section	.nv.compat,"",@"SHT_CUDA_COMPAT_INFO"
	.align	4
        /*0000*/ 	.byte	0x02, 0x09, 0x00, 0x00, 0x02, 0x02, 0x01, 0x00, 0x02, 0x05, 0x05, 0x00, 0x03, 0x07, 0x01, 0x01
        /*0010*/ 	.byte	0x02, 0x03, 0x00, 0x00, 0x02, 0x06, 0x01, 0x00, 0x04, 0x0b, 0x08, 0x00, 0x09, 0x00, 0x00, 0x00
        /*0020*/ 	.byte	0x00, 0x00, 0x00, 0x00


//--------------------- .nv.info._Z8dijkstraPiiS_ --------------------------
	.section	.nv.info._Z8dijkstraPiiS_,"",@"SHT_CUDA_INFO"
	.sectionflags	@""
	.align	4


	//----- nvinfo : EIATTR_CUDA_API_VERSION
	.align		4
        /*0000*/ 	.byte	0x04, 0x37
        /*0002*/ 	.short	(.L_7 - .L_6)
.L_6:
        /*0004*/ 	.word	0x00000082


	//----- nvinfo : EIATTR_KPARAM_INFO
	.align		4
.L_7:
        /*0008*/ 	.byte	0x04, 0x17
        /*000a*/ 	.short	(.L_9 - .L_8)
.L_8:
        /*000c*/ 	.word	0x00000000
        /*0010*/ 	.short	0x0002
        /*0012*/ 	.short	0x0010
        /*0014*/ 	.byte	0x00, 0xf5, 0x21, 0x00


	//----- nvinfo : EIATTR_KPARAM_INFO
	.align		4
.L_9:
        /*0018*/ 	.byte	0x04, 0x17
        /*001a*/ 	.short	(.L_11 - .L_10)
.L_10:
        /*001c*/ 	.word	0x00000000
        /*0020*/ 	.short	0x0001
        /*0022*/ 	.short	0x0008
        /*0024*/ 	.byte	0x00, 0xf0, 0x11, 0x00


	//----- nvinfo : EIATTR_KPARAM_INFO
	.align		4
.L_11:
        /*0028*/ 	.byte	0x04, 0x17
        /*002a*/ 	.short	(.L_13 - .L_12)
.L_12:
        /*002c*/ 	.word	0x00000000
        /*0030*/ 	.short	0x0000
        /*0032*/ 	.short	0x0000
        /*0034*/ 	.byte	0x00, 0xf5, 0x21, 0x00


	//----- nvinfo : EIATTR_SPARSE_MMA_MASK
	.align		4
.L_13:
        /*0038*/ 	.byte	0x03, 0x50
        /*003a*/ 	.short	0x0000


	//----- nvinfo : EIATTR_MAXREG_COUNT
	.align		4
        /*003c*/ 	.byte	0x03, 0x1b
        /*003e*/ 	.short	0x00ff


	//----- nvinfo : EIATTR_EXTERNS
	.align		4
        /*0040*/ 	.byte	0x04, 0x0f
        /*0042*/ 	.short	(.L_15 - .L_14)


	//   ....[0]....
	.align		4
.L_14:
        /*0044*/ 	.word	index@(malloc)


	//   ....[1]....
	.align		4
        /*0048*/ 	.word	index@(free)


	//----- nvinfo : EIATTR_MERCURY_ISA_VERSION
	.align		4
.L_15:
        /*004c*/ 	.byte	0x03, 0x5f
        /*004e*/ 	.short	0x0101


	//----- nvinfo : EIATTR_VRC_CTA_INIT_COUNT
	.align		4
        /*0050*/ 	.byte	0x02, 0x4a
	.zero		1
	.zero		1


	//----- nvinfo : EIATTR_SYSCALL_OFFSETS
	.align		4
        /*0054*/ 	.byte	0x04, 0x46
        /*0056*/ 	.short	(.L_17 - .L_16)


	//   ....[0]....
.L_16:
        /*0058*/ 	.word	0x00000170


	//   ....[1]....
        /*005c*/ 	.word	0x00002380


	//   ....[2]....
        /*0060*/ 	.word	0x00002480


	//   ....[3]....
        /*0064*/ 	.word	0x00002530


	//   ....[4]....
        /*0068*/ 	.word	0x000025e0


	//   ....[5]....
        /*006c*/ 	.word	0x000026b0


	//----- nvinfo : EIATTR_EXIT_INSTR_OFFSETS
	.align		4
.L_17:
        /*0070*/ 	.byte	0x04, 0x1c
        /*0072*/ 	.short	(.L_19 - .L_18)


	//   ....[0]....
.L_18:
        /*0074*/ 	.word	0x00000090


	//   ....[1]....
        /*0078*/ 	.word	0x000023e0


	//   ....[2]....
        /*007c*/ 	.word	0x00002580


	//   ....[3]....
        /*0080*/ 	.word	0x00002700


	//----- nvinfo : EIATTR_CRS_STACK_SIZE
	.align		4
.L_19:
        /*0084*/ 	.byte	0x04, 0x1e
        /*0086*/ 	.short	(.L_21 - .L_20)
.L_20:
        /*0088*/ 	.word	0x00000000


	//----- nvinfo : EIATTR_CBANK_PARAM_SIZE
	.align		4
.L_21:
        /*008c*/ 	.byte	0x03, 0x19
        /*008e*/ 	.short	0x0018


	//----- nvinfo : EIATTR_PARAM_CBANK
	.align		4
        /*0090*/ 	.byte	0x04, 0x0a
        /*0092*/ 	.short	(.L_23 - .L_22)
	.align		4
.L_22:
        /*0094*/ 	.word	index@(.nv.constant0._Z8dijkstraPiiS_)
        /*0098*/ 	.short	0x0380
        /*009a*/ 	.short	0x0018


	//----- nvinfo : EIATTR_SW_WAR
	.align		4
.L_23:
        /*009c*/ 	.byte	0x04, 0x36
        /*009e*/ 	.short	(.L_25 - .L_24)
.L_24:
        /*00a0*/ 	.word	0x00000008
.L_25:


//--------------------- .nv.callgraph             --------------------------
	.section	.nv.callgraph,"",@"SHT_CUDA_CALLGRAPH"
	.align	4
	.sectionentsize	8
	.align		4
        /*0000*/ 	.word	0x00000000
	.align		4
        /*0004*/ 	.word	0xffffffff
	.align		4
        /*0008*/ 	.word	index@(_Z8dijkstraPiiS_)
	.align		4
        /*000c*/ 	.word	index@(free)
	.align		4
        /*0010*/ 	.word	index@(_Z8dijkstraPiiS_)
	.align		4
        /*0014*/ 	.word	index@(malloc)
	.align		4
        /*0018*/ 	.word	0x00000000
	.align		4
        /*001c*/ 	.word	0xfffffffe
	.align		4
        /*0020*/ 	.word	0x00000000
	.align		4
        /*0024*/ 	.word	0xfffffffd
	.align		4
        /*0028*/ 	.word	0x00000000
	.align		4
        /*002c*/ 	.word	0xfffffffc


//--------------------- .nv.constant4             --------------------------
	.section	.nv.constant4,"a",@progbits
	.align	8
	.align		8
.nv.constant4:
        /*0000*/ 	.dword	malloc
	.align		8
        /*0008*/ 	.dword	free


//--------------------- .text._Z8dijkstraPiiS_    --------------------------
	.section	.text._Z8dijkstraPiiS_,"ax",@progbits
	.align	128
        .global         _Z8dijkstraPiiS_
        .type           _Z8dijkstraPiiS_,@function
        .size           _Z8dijkstraPiiS_,(.L_x_53 - _Z8dijkstraPiiS_)
        .other          _Z8dijkstraPiiS_,@"STO_CUDA_ENTRY STV_DEFAULT"
_Z8dijkstraPiiS_:
.text._Z8dijkstraPiiS_:
[----:B------:R-:W0:Y:S01]  /*0000*/  LDC R1, c[0x0][0x37c] ;  /* 0x0000df00ff017b82 */ /* 0x000e220000000800 */
[----:B------:R-:W1:Y:S07]  /*0010*/  S2R R2, SR_TID.X ;  /* 0x0000000000027919 */ /* 0x000e6e0000002100 */
[----:B------:R-:W1:Y:S08]  /*0020*/  S2UR UR4, SR_CTAID.X ;  /* 0x00000000000479c3 */ /* 0x000e700000002500 */
[----:B------:R-:W1:Y:S01]  /*0030*/  LDC R23, c[0x0][0x360] ;  /* 0x0000d800ff177b82 */ /* 0x000e620000000800 */
[----:B------:R-:W2:Y:S07]  /*0040*/  LDCU UR5, c[0x0][0x370] ;  /* 0x00006e00ff0577ac */ /* 0x000eae0008000800 */
[----:B------:R-:W3:Y:S01]  /*0050*/  LDC R3, c[0x0][0x388] ;  /* 0x0000e200ff037b82 */ /* 0x000ee20000000800 */
[----:B-1----:R-:W-:-:S02]  /*0060*/  IMAD R2, R23, UR4, R2 ;  /* 0x0000000417027c24 */ /* 0x002fc4000f8e0202 */
[----:B--2---:R-:W-:-:S03]  /*0070*/  IMAD R23, R23, UR5, RZ ;  /* 0x0000000517177c24 */ /* 0x004fc6000f8e02ff */
[----:B---3--:R-:W-:-:S13]  /*0080*/  ISETP.GE.AND P0, PT, R2, R3, PT ;  /* 0x000000030200720c */ /* 0x008fda0003f06270 */
[----:B0-----:R-:W-:Y:S05]  /*0090*/  @P0 EXIT ;  /* 0x000000000000094d */ /* 0x001fea0003800000 */
[C---:B------:R-:W-:Y:S01]  /*00a0*/  ISETP.GE.AND P0, PT, R3.reuse, 0x2, PT ;  /* 0x000000020300780c */ /* 0x040fe20003f06270 */
[----:B------:R-:W0:Y:S01]  /*00b0*/  LDCU.64 UR36, c[0x0][0x358] ;  /* 0x00006b00ff2477ac */ /* 0x000e220008000a00 */
[----:B------:R-:W-:-:S11]  /*00c0*/  IMAD.WIDE R18, R3, 0x4, RZ ;  /* 0x0000000403127825 */ /* 0x000fd600078e02ff */
[----:B------:R-:W-:Y:S05]  /*00d0*/  @!P0 BRA `(.L_x_0) ;  /* 0x0000002000c48947 */ /* 0x000fea0003800000 */
[C---:B------:R-:W-:Y:S02]  /*00e0*/  LOP3.LUT R24, R3.reuse, 0xf, RZ, 0xc0, !PT ;  /* 0x0000000f03187812 */ /* 0x040fe400078ec0ff */
[C---:B------:R-:W-:Y:S02]  /*00f0*/  LOP3.LUT R22, R3.reuse, 0x7, RZ, 0xc0, !PT ;  /* 0x0000000703167812 */ /* 0x040fe400078ec0ff */
[C---:B------:R-:W-:Y:S02]  /*0100*/  LOP3.LUT R17, R3.reuse, 0x3, RZ, 0xc0, !PT ;  /* 0x0000000303117812 */ /* 0x040fe400078ec0ff */
[----:B------:R-:W-:-:S07]  /*0110*/  LOP3.LUT R16, R3, 0x7ffffffc, RZ, 0xc0, !PT ;  /* 0x7ffffffc03107812 */ /* 0x000fce00078ec0ff */
.L_x_43:
[----:B------:R-:W-:Y:S01]  /*0120*/  MOV R0, 0x0 ;  /* 0x0000000000007802 */ /* 0x000fe20000000f00 */
[----:B------:R-:W-:Y:S02]  /*0130*/  IMAD.MOV.U32 R4, RZ, RZ, R18 ;  /* 0x000000ffff047224 */ /* 0x000fe400078e0012 */
[----:B------:R-:W-:Y:S01]  /*0140*/  IMAD.MOV.U32 R5, RZ, RZ, R19 ;  /* 0x000000ffff057224 */ /* 0x000fe200078e0013 */
[----:B------:R1:W2:Y:S06]  /*0150*/  LDC.64 R6, c[0x4][R0] ;  /* 0x0100000000067b82 */ /* 0x0002ac0000000a00 */
[----:B------:R-:W-:-:S07]  /*0160*/  LEPC R20, `(.L_x_1) ;  /* 0x000000001014794e */ /* 0x000fce0000000000 */
[----:B012---:R-:W-:Y:S05]  /*0170*/  CALL.ABS.NOINC R6 ;  /* 0x0000000006007343 */ /* 0x007fea0003c00000 */
.L_x_1:
[----:B------:R-:W-:Y:S01]  /*0180*/  ISETP.NE.U32.AND P0, PT, R4, RZ, PT ;  /* 0x000000ff0400720c */ /* 0x000fe20003f05070 */
[----:B------:R-:W-:Y:S03]  /*0190*/  BSSY.RECONVERGENT B6, `(.L_x_2) ;  /* 0x0000220000067945 */ /* 0x000fe60003800200 */
[----:B------:R-:W-:-:S13]  /*01a0*/  ISETP.NE.AND.EX P0, PT, R5, RZ, PT, P0 ;  /* 0x000000ff0500720c */ /* 0x000fda0003f05300 */
[----:B------:R-:W-:Y:S05]  /*01b0*/  @!P0 BRA `(.L_x_3) ;  /* 0x0000002000748947 */ /* 0x000fea0003800000 */
[----:B------:R-:W0:Y:S01]  /*01c0*/  LDC R11, c[0x0][0x388] ;  /* 0x0000e200ff0b7b82 */ /* 0x000e220000000800 */
[----:B------:R-:W-:Y:S01]  /*01d0*/  ISETP.NE.AND P1, PT, R24, RZ, PT ;  /* 0x000000ff1800720c */ /* 0x000fe20003f25270 */
[----:B------:R-:W-:Y:S01]  /*01e0*/  IMAD.MOV.U32 R3, RZ, RZ, RZ ;  /* 0x000000ffff037224 */ /* 0x000fe200078e00ff */
[----:B0-----:R-:W-:-:S13]  /*01f0*/  ISETP.GE.U32.AND P0, PT, R11, 0x10, PT ;  /* 0x000000100b00780c */ /* 0x001fda0003f06070 */
[----:B------:R-:W-:Y:S05]  /*0200*/  @!P0 BRA `(.L_x_4) ;  /* 0x0000000000748947 */ /* 0x000fea0003800000 */
[----:B------:R-:W-:Y:S01]  /*0210*/  IADD3 R8, P0, PT, R4, 0x20, RZ ;  /* 0x0000002004087810 */ /* 0x000fe20007f1e0ff */
[----:B------:R-:W-:Y:S01]  /*0220*/  BSSY.RECONVERGENT B0, `(.L_x_4) ;  /* 0x000001b000007945 */ /* 0x000fe20003800200 */
[----:B------:R-:W-:-:S03]  /*0230*/  LOP3.LUT R3, R11, 0x7ffffff0, RZ, 0xc0, !PT ;  /* 0x7ffffff00b037812 */ /* 0x000fc600078ec0ff */
[----:B------:R-:W-:Y:S02]  /*0240*/  IMAD.X R9, RZ, RZ, R5, P0 ;  /* 0x000000ffff097224 */ /* 0x000fe400000e0605 */
[----:B------:R-:W-:-:S07]  /*0250*/  IMAD.MOV R0, RZ, RZ, -R3 ;  /* 0x000000ffff007224 */ /* 0x000fce00078e0a03 */
.L_x_5:
[----:B0-----:R-:W-:Y:S02]  /*0260*/  IMAD.MOV.U32 R6, RZ, RZ, R8 ;  /* 0x000000ffff067224 */ /* 0x001fe400078e0008 */
[----:B------:R-:W-:Y:S02]  /*0270*/  IMAD.MOV.U32 R7, RZ, RZ, R9 ;  /* 0x000000ffff077224 */ /* 0x000fe400078e0009 */
[----:B------:R-:W-:Y:S01]  /*0280*/  VIADD R0, R0, 0x10 ;  /* 0x0000001000007836 */ /* 0x000fe20000000000 */
[----:B------:R-:W-:Y:S02]  /*0290*/  IADD3 R8, P2, PT, R6, 0x40, RZ ;  /* 0x0000004006087810 */ /* 0x000fe40007f5e0ff */
[----:B------:R0:W-:Y:S02]  /*02a0*/  ST.E desc[UR36][R6.64+-0x20], RZ ;  /* 0xffffe0ff06007985 */ /* 0x0001e4000c101924 */
[----:B------:R-:W-:Y:S01]  /*02b0*/  ISETP.NE.AND P0, PT, R0, RZ, PT ;  /* 0x000000ff0000720c */ /* 0x000fe20003f05270 */
[----:B------:R-:W-:Y:S01]  /*02c0*/  IMAD.X R9, RZ, RZ, R7, P2 ;  /* 0x000000ffff097224 */ /* 0x000fe200010e0607 */
[----:B------:R0:W-:Y:S04]  /*02d0*/  ST.E desc[UR36][R6.64+-0x1c], RZ ;  /* 0xffffe4ff06007985 */ /* 0x0001e8000c101924 */
        /* <DEDUP_REMOVED lines=13> */
[----:B------:R0:W-:Y:S01]  /*03b0*/  ST.E desc[UR36][R6.64+0x1c], RZ ;  /* 0x00001cff06007985 */ /* 0x0001e2000c101924 */
[----:B------:R-:W-:Y:S05]  /*03c0*/  @P0 BRA `(.L_x_5) ;  /* 0xfffffffc00a40947 */ /* 0x000fea000383ffff */
[----:B------:R-:W-:Y:S05]  /*03d0*/  BSYNC.RECONVERGENT B0 ;  /* 0x0000000000007941 */ /* 0x000fea0003800200 */
.L_x_4:
[----:B------:R-:W-:Y:S05]  /*03e0*/  @!P1 BRA `(.L_x_6) ;  /* 0x0000000000809947 */ /* 0x000fea0003800000 */
[----:B------:R-:W-:Y:S01]  /*03f0*/  VIADD R0, R24, 0xffffffff ;  /* 0xffffffff18007836 */ /* 0x000fe20000000000 */
[----:B------:R-:W-:-:S04]  /*0400*/  ISETP.NE.AND P1, PT, R22, RZ, PT ;  /* 0x000000ff1600720c */ /* 0x000fc80003f25270 */
[----:B------:R-:W-:-:S13]  /*0410*/  ISETP.GE.U32.AND P0, PT, R0, 0x7, PT ;  /* 0x000000070000780c */ /* 0x000fda0003f06070 */
[----:B------:R-:W-:Y:S05]  /*0420*/  @!P0 BRA `(.L_x_7) ;  /* 0x0000000000288947 */ /* 0x000fea0003800000 */
[----:B0-----:R-:W-:-:S04]  /*0430*/  IMAD.WIDE.U32 R6, R3, 0x4, R4 ;  /* 0x0000000403067825 */ /* 0x001fc800078e0004 */
[----:B------:R-:W-:Y:S01]  /*0440*/  VIADD R3, R3, 0x8 ;  /* 0x0000000803037836 */ /* 0x000fe20000000000 */
[----:B------:R1:W-:Y:S04]  /*0450*/  ST.E desc[UR36][R6.64], RZ ;  /* 0x000000ff06007985 */ /* 0x0003e8000c101924 */
[----:B------:R1:W-:Y:S04]  /*0460*/  ST.E desc[UR36][R6.64+0x4], RZ ;  /* 0x000004ff06007985 */ /* 0x0003e8000c101924 */
[----:B------:R1:W-:Y:S04]  /*0470*/  ST.E desc[UR36][R6.64+0x8], RZ ;  /* 0x000008ff06007985 */ /* 0x0003e8000c101924 */
[----:B------:R1:W-:Y:S04]  /*0480*/  ST.E desc[UR36][R6.64+0xc], RZ ;  /* 0x00000cff06007985 */ /* 0x0003e8000c101924 */
[----:B------:R1:W-:Y:S04]  /*0490*/  ST.E desc[UR36][R6.64+0x10], RZ ;  /* 0x000010ff06007985 */ /* 0x0003e8000c101924 */
[----:B------:R1:W-:Y:S04]  /*04a0*/  ST.E desc[UR36][R6.64+0x14], RZ ;  /* 0x000014ff06007985 */ /* 0x0003e8000c101924 */
[----:B------:R1:W-:Y:S04]  /*04b0*/  ST.E desc[UR36][R6.64+0x18], RZ ;  /* 0x000018ff06007985 */ /* 0x0003e8000c101924 */
[----:B------:R1:W-:Y:S02]  /*04c0*/  ST.E desc[UR36][R6.64+0x1c], RZ ;  /* 0x00001cff06007985 */ /* 0x0003e4000c101924 */
.L_x_7:
[----:B------:R-:W-:Y:S05]  /*04d0*/  @!P1 BRA `(.L_x_6) ;  /* 0x0000000000449947 */ /* 0x000fea0003800000 */
[----:B------:R-:W-:Y:S01]  /*04e0*/  VIADD R0, R22, 0xffffffff ;  /* 0xffffffff16007836 */ /* 0x000fe20000000000 */
[----:B------:R-:W-:-:S04]  /*04f0*/  ISETP.NE.AND P1, PT, R17, RZ, PT ;  /* 0x000000ff1100720c */ /* 0x000fc80003f25270 */
[----:B------:R-:W-:-:S13]  /*0500*/  ISETP.GE.U32.AND P0, PT, R0, 0x3, PT ;  /* 0x000000030000780c */ /* 0x000fda0003f06070 */
[----:B01----:R-:W-:-:S04]  /*0510*/  @P0 IMAD.WIDE.U32 R6, R3, 0x4, R4 ;  /* 0x0000000403060825 */ /* 0x003fc800078e0004 */
[----:B------:R-:W-:Y:S01]  /*0520*/  @P0 VIADD R3, R3, 0x4 ;  /* 0x0000000403030836 */ /* 0x000fe20000000000 */
[----:B------:R2:W-:Y:S04]  /*0530*/  @P0 ST.E desc[UR36][R6.64], RZ ;  /* 0x000000ff06000985 */ /* 0x0005e8000c101924 */
[----:B------:R2:W-:Y:S04]  /*0540*/  @P0 ST.E desc[UR36][R6.64+0x4], RZ ;  /* 0x000004ff06000985 */ /* 0x0005e8000c101924 */
[----:B------:R2:W-:Y:S04]  /*0550*/  @P0 ST.E desc[UR36][R6.64+0x8], RZ ;  /* 0x000008ff06000985 */ /* 0x0005e8000c101924 */
[----:B------:R2:W-:Y:S01]  /*0560*/  @P0 ST.E desc[UR36][R6.64+0xc], RZ ;  /* 0x00000cff06000985 */ /* 0x0005e2000c101924 */
[----:B------:R-:W-:Y:S05]  /*0570*/  @!P1 BRA `(.L_x_6) ;  /* 0x00000000001c9947 */ /* 0x000fea0003800000 */
[----:B--2---:R-:W-:Y:S01]  /*0580*/  IMAD.WIDE.U32 R6, R3, 0x4, R4 ;  /* 0x0000000403067825 */ /* 0x004fe200078e0004 */
[----:B------:R-:W-:-:S04]  /*0590*/  ISETP.NE.AND P0, PT, R17, 0x1, PT ;  /* 0x000000011100780c */ /* 0x000fc80003f05270 */
[----:B------:R3:W-:Y:S09]  /*05a0*/  ST.E desc[UR36][R6.64], RZ ;  /* 0x000000ff06007985 */ /* 0x0007f2000c101924 */
[----:B------:R-:W-:Y:S05]  /*05b0*/  @!P0 BRA `(.L_x_6) ;  /* 0x00000000000c8947 */ /* 0x000fea0003800000 */
[----:B------:R-:W-:Y:S01]  /*05c0*/  ISETP.NE.AND P0, PT, R17, 0x2, PT ;  /* 0x000000021100780c */ /* 0x000fe20003f05270 */
[----:B------:R4:W-:-:S12]  /*05d0*/  ST.E desc[UR36][R6.64+0x4], RZ ;  /* 0x000004ff06007985 */ /* 0x0009d8000c101924 */
[----:B------:R4:W-:Y:S02]  /*05e0*/  @P0 ST.E desc[UR36][R6.64+0x8], RZ ;  /* 0x000008ff06000985 */ /* 0x0009e4000c101924 */
.L_x_6:
[----:B01234-:R-:W0:Y:S01]  /*05f0*/  LDC.64 R6, c[0x0][0x390] ;  /* 0x0000e400ff067b82 */ /* 0x01fe220000000a00 */
[----:B------:R-:W-:Y:S01]  /*0600*/  IMAD R20, R2, R11, RZ ;  /* 0x0000000b02147224 */ /* 0x000fe200078e02ff */
[----:B------:R-:W-:Y:S01]  /*0610*/  BSSY.RECONVERGENT B0, `(.L_x_8) ;  /* 0x00001d3000007945 */ /* 0x000fe20003800200 */
[----:B------:R-:W-:Y:S02]  /*0620*/  IMAD.MOV.U32 R21, RZ, RZ, RZ ;  /* 0x000000ffff157224 */ /* 0x000fe400078e00ff */
[----:B------:R-:W-:-:S04]  /*0630*/  IMAD.IADD R3, R20, 0x1, R2 ;  /* 0x0000000114037824 */ /* 0x000fc800078e0202 */
[----:B0-----:R-:W-:-:S05]  /*0640*/  IMAD.WIDE R6, R3, 0x4, R6 ;  /* 0x0000000403067825 */ /* 0x001fca00078e0206 */
[----:B------:R0:W-:Y:S02]  /*0650*/  STG.E desc[UR36][R6.64], RZ ;  /* 0x000000ff06007986 */ /* 0x0001e4000c101924 */
.L_x_42:
[----:B-1----:R-:W1:Y:S01]  /*0660*/  LDCU UR4, c[0x0][0x388] ;  /* 0x00007100ff0477ac */ /* 0x002e620008000800 */
[----:B------:R-:W-:Y:S02]  /*0670*/  IMAD.MOV.U32 R0, RZ, RZ, 0x270f ;  /* 0x0000270fff007424 */ /* 0x000fe400078e00ff */
[----:B0-2---:R-:W-:Y:S02]  /*0680*/  IMAD.MOV.U32 R11, RZ, RZ, RZ ;  /* 0x000000ffff0b7224 */ /* 0x005fe400078e00ff */
[----:B------:R-:W-:Y:S01]  /*0690*/  IMAD.MOV.U32 R3, RZ, RZ, RZ ;  /* 0x000000ffff037224 */ /* 0x000fe200078e00ff */
[----:B-1----:R-:W-:-:S09]  /*06a0*/  UISETP.GE.U32.AND UP0, UPT, UR4, 0x4, UPT ;  /* 0x000000040400788c */ /* 0x002fd2000bf06070 */
[----:B------:R-:W-:Y:S05]  /*06b0*/  BRA.U !UP0, `(.L_x_9) ;  /* 0x0000000d08f07547 */ /* 0x000fea000b800000 */
[----:B0-----:R-:W0:Y:S01]  /*06c0*/  LDC.64 R6, c[0x0][0x390] ;  /* 0x0000e400ff067b82 */ /* 0x001e220000000a00 */
[----:B------:R-:W-:Y:S01]  /*06d0*/  ISETP.GT.AND P0, PT, R16, RZ, PT ;  /* 0x000000ff1000720c */ /* 0x000fe20003f04270 */
[----:B------:R-:W-:Y:S01]  /*06e0*/  BSSY.RECONVERGENT B1, `(.L_x_9) ;  /* 0x00000f9000017945 */ /* 0x000fe20003800200 */
[----:B------:R-:W-:Y:S02]  /*06f0*/  IMAD.MOV.U32 R0, RZ, RZ, 0x270f ;  /* 0x0000270fff007424 */ /* 0x000fe400078e00ff */
[----:B------:R-:W-:Y:S02]  /*0700*/  IMAD.MOV.U32 R27, RZ, RZ, RZ ;  /* 0x000000ffff1b7224 */ /* 0x000fe400078e00ff */
[----:B------:R-:W-:-:S07]  /*0710*/  IMAD.MOV.U32 R3, RZ, RZ, RZ ;  /* 0x000000ffff037224 */ /* 0x000fce00078e00ff */
[----:B------:R-:W-:Y:S05]  /*0720*/  @!P0 BRA `(.L_x_10) ;  /* 0x0000000c00408947 */ /* 0x000fea0003800000 */
[----:B------:R-:W-:Y:S01]  /*0730*/  IMAD.IADD R8, R16, 0x1, -R27 ;  /* 0x0000000110087824 */ /* 0x000fe200078e0a1b */
[----:B------:R-:W-:-:S04]  /*0740*/  PLOP3.LUT P0, PT, PT, PT, PT, 0x80, 0x8 ;  /* 0x000000000008781c */ /* 0x000fc80003f0f070 */
[----:B------:R-:W-:-:S13]  /*0750*/  ISETP.GT.AND P1, PT, R8, 0xc, PT ;  /* 0x0000000c0800780c */ /* 0x000fda0003f24270 */
[----:B------:R-:W-:Y:S05]  /*0760*/  @!P1 BRA `(.L_x_11) ;  /* 0x0000000800109947 */ /* 0x000fea0003800000 */
[----:B------:R-:W1:Y:S01]  /*0770*/  LDC.64 R8, c[0x0][0x390] ;  /* 0x0000e400ff087b82 */ /* 0x000e620000000a00 */
[----:B------:R-:W-:Y:S01]  /*0780*/  BSSY.RECONVERGENT B2, `(.L_x_12) ;  /* 0x0000081000027945 */ /* 0x000fe20003800200 */
[----:B------:R-:W-:Y:S01]  /*0790*/  PLOP3.LUT P0, PT, PT, PT, PT, 0x8, 0x80 ;  /* 0x000000000080781c */ /* 0x000fe20003f0e170 */
[----:B------:R-:W-:-:S12]  /*07a0*/  VIADD R25, R16, 0xfffffff4 ;  /* 0xfffffff410197836 */ /* 0x000fd80000000000 */
.L_x_13:
[----:B------:R-:W-:-:S04]  /*07b0*/  IMAD.IADD R13, R20, 0x1, R27 ;  /* 0x00000001140d7824 */ /* 0x000fc800078e021b */
[----:B-1----:R-:W-:-:S05]  /*07c0*/  IMAD.WIDE R12, R13, 0x4, R8 ;  /* 0x000000040d0c7825 */ /* 0x002fca00078e0208 */
[----:B------:R-:W2:Y:S01]  /*07d0*/  LDG.E R15, desc[UR36][R12.64] ;  /* 0x000000240c0f7981 */ /* 0x000ea2000c1e1900 */
[----:B------:R-:W-:-:S03]  /*07e0*/  IMAD.WIDE.U32 R10, R27, 0x4, R4 ;  /* 0x000000041b0a7825 */ /* 0x000fc600078e0004 */
[----:B------:R-:W3:Y:S01]  /*07f0*/  LDG.E R29, desc[UR36][R12.64+0x4] ;  /* 0x000004240c1d7981 */ /* 0x000ee2000c1e1900 */
[----:B--2---:R-:W-:-:S13]  /*0800*/  ISETP.GT.AND P1, PT, R15, R0, PT ;  /* 0x000000000f00720c */ /* 0x004fda0003f24270 */
[----:B------:R-:W2:Y:S02]  /*0810*/  @!P1 LD.E R14, desc[UR36][R10.64] ;  /* 0x000000240a0e9980 */ /* 0x000ea4000c101900 */
[----:B--2---:R-:W-:Y:S02]  /*0820*/  @!P1 ISETP.NE.AND P6, PT, R14, RZ, PT ;  /* 0x000000ff0e00920c */ /* 0x004fe40003fc5270 */
[----:B------:R-:W2:Y:S02]  /*0830*/  LDG.E R14, desc[UR36][R12.64+0xc] ;  /* 0x00000c240c0e7981 */ /* 0x000ea4000c1e1900 */
[----:B------:R-:W-:Y:S02]  /*0840*/  @!P1 SEL R0, R15, R0, !P6 ;  /* 0x000000000f009207 */ /* 0x000fe40007000000 */
[----:B------:R-:W4:Y:S02]  /*0850*/  LDG.E R15, desc[UR36][R12.64+0x8] ;  /* 0x000008240c0f7981 */ /* 0x000f24000c1e1900 */
[----:B---3--:R-:W-:-:S13]  /*0860*/  ISETP.GT.AND P4, PT, R29, R0, PT ;  /* 0x000000001d00720c */ /* 0x008fda0003f84270 */
[----:B------:R-:W3:Y:S02]  /*0870*/  @!P4 LD.E R26, desc[UR36][R10.64+0x4] ;  /* 0x000004240a1ac980 */ /* 0x000ee4000c101900 */
[----:B---3--:R-:W-:-:S04]  /*0880*/  @!P4 ISETP.NE.AND P2, PT, R26, RZ, PT ;  /* 0x000000ff1a00c20c */ /* 0x008fc80003f45270 */
[----:B------:R-:W-:-:S04]  /*0890*/  @!P4 SEL R0, R29, R0, !P2 ;  /* 0x000000001d00c207 */ /* 0x000fc80005000000 */
[----:B----4-:R-:W-:-:S13]  /*08a0*/  ISETP.GT.AND P5, PT, R15, R0, PT ;  /* 0x000000000f00720c */ /* 0x010fda0003fa4270 */
[----:B------:R-:W3:Y:S02]  /*08b0*/  @!P5 LD.E R28, desc[UR36][R10.64+0x8] ;  /* 0x000008240a1cd980 */ /* 0x000ee4000c101900 */
[----:B---3--:R-:W-:-:S04]  /*08c0*/  @!P5 ISETP.NE.AND P2, PT, R28, RZ, PT ;  /* 0x000000ff1c00d20c */ /* 0x008fc80003f45270 */
[----:B------:R-:W-:-:S04]  /*08d0*/  @!P5 SEL R0, R15, R0, !P2 ;  /* 0x000000000f00d207 */ /* 0x000fc80005000000 */
[----:B--2---:R-:W-:-:S13]  /*08e0*/  ISETP.GT.AND P2, PT, R14, R0, PT ;  /* 0x000000000e00720c */ /* 0x004fda0003f44270 */
[----:B------:R-:W2:Y:S01]  /*08f0*/  @!P2 LD.E R10, desc[UR36][R10.64+0xc] ;  /* 0x00000c240a0aa980 */ /* 0x000ea2000c101900 */
[----:B------:R-:W-:-:S04]  /*0900*/  VIADD R29, R27, 0x4 ;  /* 0x000000041b1d7836 */ /* 0x000fc80000000000 */
[----:B------:R-:W-:Y:S01]  /*0910*/  IMAD.IADD R15, R20, 0x1, R29 ;  /* 0x00000001140f7824 */ /* 0x000fe200078e021d */
[----:B--2---:R-:W-:-:S04]  /*0920*/  @!P2 ISETP.NE.AND P3, PT, R10, RZ, PT ;  /* 0x000000ff0a00a20c */ /* 0x004fc80003f65270 */
[----:B------:R-:W-:Y:S01]  /*0930*/  @!P2 SEL R0, R14, R0, !P3 ;  /* 0x000000000e00a207 */ /* 0x000fe20005800000 */
[----:B------:R-:W-:Y:S01]  /*0940*/  IMAD.WIDE R14, R15, 0x4, R8 ;  /* 0x000000040f0e7825 */ /* 0x000fe200078e0208 */
[----:B------:R-:W-:-:S04]  /*0950*/  ISETP.NE.OR P3, PT, R26, RZ, P4 ;  /* 0x000000ff1a00720c */ /* 0x000fc80002765670 */
[----:B------:R-:W2:Y:S01]  /*0960*/  LDG.E R26, desc[UR36][R14.64] ;  /* 0x000000240e1a7981 */ /* 0x000ea2000c1e1900 */
[----:B------:R-:W-:Y:S01]  /*0970*/  @!P1 SEL R3, R27, R3, !P6 ;  /* 0x000000031b039207 */ /* 0x000fe20007000000 */
[----:B------:R-:W-:Y:S02]  /*0980*/  IMAD.WIDE.U32 R12, R29, 0x4, R4 ;  /* 0x000000041d0c7825 */ /* 0x000fe400078e0004 */
[----:B------:R-:W3:Y:S05]  /*0990*/  LDG.E R11, desc[UR36][R14.64+0x4] ;  /* 0x000004240e0b7981 */ /* 0x000eea000c1e1900 */
[----:B------:R-:W-:Y:S01]  /*09a0*/  @!P3 VIADD R3, R27, 0x1 ;  /* 0x000000011b03b836 */ /* 0x000fe20000000000 */
[----:B------:R-:W-:-:S02]  /*09b0*/  ISETP.NE.OR P3, PT, R10, RZ, P2 ;  /* 0x000000ff0a00720c */ /* 0x000fc40001765670 */
[----:B--2---:R-:W-:-:S13]  /*09c0*/  ISETP.GT.AND P1, PT, R26, R0, PT ;  /* 0x000000001a00720c */ /* 0x004fda0003f24270 */
[----:B------:R-:W2:Y:S01]  /*09d0*/  @!P1 LD.E R10, desc[UR36][R12.64] ;  /* 0x000000240c0a9980 */ /* 0x000ea2000c101900 */
[----:B------:R-:W-:-:S03]  /*09e0*/  ISETP.NE.OR P6, PT, R28, RZ, P5 ;  /* 0x000000ff1c00720c */ /* 0x000fc60002fc5670 */
[----:B------:R-:W4:Y:S10]  /*09f0*/  LDG.E R28, desc[UR36][R14.64+0x8] ;  /* 0x000008240e1c7981 */ /* 0x000f34000c1e1900 */
[----:B------:R-:W-:Y:S01]  /*0a00*/  @!P6 VIADD R3, R27, 0x2 ;  /* 0x000000021b03e836 */ /* 0x000fe20000000000 */
[----:B--2---:R-:W-:-:S04]  /*0a10*/  @!P1 ISETP.NE.AND P4, PT, R10, RZ, PT ;  /* 0x000000ff0a00920c */ /* 0x004fc80003f85270 */
[----:B------:R-:W-:-:S04]  /*0a20*/  @!P1 SEL R0, R26, R0, !P4 ;  /* 0x000000001a009207 */ /* 0x000fc80006000000 */
[----:B---3--:R-:W-:-:S13]  /*0a30*/  ISETP.GT.AND P6, PT, R11, R0, PT ;  /* 0x000000000b00720c */ /* 0x008fda0003fc4270 */
[----:B------:R-:W2:Y:S01]  /*0a40*/  @!P6 LD.E R10, desc[UR36][R12.64+0x4] ;  /* 0x000004240c0ae980 */ /* 0x000ea2000c101900 */
[----:B------:R-:W-:-:S05]  /*0a50*/  @!P3 VIADD R3, R27, 0x3 ;  /* 0x000000031b03b836 */ /* 0x000fca0000000000 */
[----:B------:R-:W-:Y:S02]  /*0a60*/  @!P1 SEL R3, R29, R3, !P4 ;  /* 0x000000031d039207 */ /* 0x000fe40006000000 */
[----:B------:R-:W3:Y:S01]  /*0a70*/  LDG.E R29, desc[UR36][R14.64+0xc] ;  /* 0x00000c240e1d7981 */ /* 0x000ee2000c1e1900 */
[----:B--2---:R-:W-:-:S04]  /*0a80*/  @!P6 ISETP.NE.AND P1, PT, R10, RZ, PT ;  /* 0x000000ff0a00e20c */ /* 0x004fc80003f25270 */
[----:B------:R-:W-:-:S04]  /*0a90*/  @!P6 SEL R0, R11, R0, !P1 ;  /* 0x000000000b00e207 */ /* 0x000fc80004800000 */
[----:B----4-:R-:W-:-:S13]  /*0aa0*/  ISETP.GT.AND P4, PT, R28, R0, PT ;  /* 0x000000001c00720c */ /* 0x010fda0003f84270 */
[----:B------:R-:W2:Y:S02]  /*0ab0*/  @!P4 LD.E R26, desc[UR36][R12.64+0x8] ;  /* 0x000008240c1ac980 */ /* 0x000ea4000c101900 */
[----:B--2---:R-:W-:-:S04]  /*0ac0*/  @!P4 ISETP.NE.AND P1, PT, R26, RZ, PT ;  /* 0x000000ff1a00c20c */ /* 0x004fc80003f25270 */
[----:B------:R-:W-:-:S04]  /*0ad0*/  @!P4 SEL R0, R28, R0, !P1 ;  /* 0x000000001c00c207 */ /* 0x000fc80004800000 */
[----:B---3--:R-:W-:Y:S01]  /*0ae0*/  ISETP.GT.AND P3, PT, R29, R0, PT ;  /* 0x000000001d00720c */ /* 0x008fe20003f64270 */
[----:B------:R-:W-:Y:S01]  /*0af0*/  VIADD R28, R27, 0x8 ;  /* 0x000000081b1c7836 */ /* 0x000fe20000000000 */
[----:B------:R-:W-:-:S03]  /*0b00*/  ISETP.NE.OR P1, PT, R10, RZ, P6 ;  /* 0x000000ff0a00720c */ /* 0x000fc60003725670 */
[----:B------:R-:W-:-:S04]  /*0b10*/  IMAD.IADD R11, R20, 0x1, R28 ;  /* 0x00000001140b7824 */ /* 0x000fc800078e021c */
[----:B------:R-:W-:-:S04]  /*0b20*/  IMAD.WIDE R10, R11, 0x4, R8 ;  /* 0x000000040b0a7825 */ /* 0x000fc800078e0208 */
[----:B------:R-:W2:Y:S04]  /*0b30*/  @!P3 LD.E R12, desc[UR36][R12.64+0xc] ;  /* 0x00000c240c0cb980 */ /* 0x000ea8000c101900 */
[----:B------:R-:W3:Y:S01]  /*0b40*/  LDG.E R15, desc[UR36][R10.64] ;  /* 0x000000240a0f7981 */ /* 0x000ee2000c1e1900 */
[----:B------:R-:W-:Y:S01]  /*0b50*/  @!P1 VIADD R3, R27, 0x5 ;  /* 0x000000051b039836 */ /* 0x000fe20000000000 */
[----:B--2---:R-:W-:-:S04]  /*0b60*/  @!P3 ISETP.NE.AND P2, PT, R12, RZ, PT ;  /* 0x000000ff0c00b20c */ /* 0x004fc80003f45270 */
[----:B------:R-:W-:Y:S02]  /*0b70*/  @!P3 SEL R0, R29, R0, !P2 ;  /* 0x000000001d00b207 */ /* 0x000fe40005000000 */
[----:B------:R-:W-:Y:S01]  /*0b80*/  ISETP.NE.OR P1, PT, R12, RZ, P3 ;  /* 0x000000ff0c00720c */ /* 0x000fe20001f25670 */
[----:B------:R-:W2:Y:S01]  /*0b90*/  LDG.E R29, desc[UR36][R10.64+0x4] ;  /* 0x000004240a1d7981 */ /* 0x000ea2000c1e1900 */
[----:B---3--:R-:W-:Y:S01]  /*0ba0*/  ISETP.GT.AND P2, PT, R15, R0, PT ;  /* 0x000000000f00720c */ /* 0x008fe20003f44270 */
[----:B------:R-:W-:-:S12]  /*0bb0*/  IMAD.WIDE.U32 R12, R28, 0x4, R4 ;  /* 0x000000041c0c7825 */ /* 0x000fd800078e0004 */
[----:B------:R-:W3:Y:S01]  /*0bc0*/  @!P2 LD.E R14, desc[UR36][R12.64] ;  /* 0x000000240c0ea980 */ /* 0x000ee2000c101900 */
[----:B------:R-:W-:Y:S02]  /*0bd0*/  ISETP.NE.OR P5, PT, R26, RZ, P4 ;  /* 0x000000ff1a00720c */ /* 0x000fe400027a5670 */
[----:B---3--:R-:W-:-:S04]  /*0be0*/  @!P2 ISETP.NE.AND P6, PT, R14, RZ, PT ;  /* 0x000000ff0e00a20c */ /* 0x008fc80003fc5270 */
[----:B------:R-:W-:Y:S02]  /*0bf0*/  @!P2 SEL R0, R15, R0, !P6 ;  /* 0x000000000f00a207 */ /* 0x000fe40007000000 */
[----:B------:R-:W3:Y:S02]  /*0c00*/  LDG.E R15, desc[UR36][R10.64+0x8] ;  /* 0x000008240a0f7981 */ /* 0x000ee4000c1e1900 */
[----:B--2---:R-:W-:-:S13]  /*0c10*/  ISETP.GT.AND P4, PT, R29, R0, PT ;  /* 0x000000001d00720c */ /* 0x004fda0003f84270 */
[----:B------:R-:W2:Y:S01]  /*0c20*/  @!P4 LD.E R14, desc[UR36][R12.64+0x4] ;  /* 0x000004240c0ec980 */ /* 0x000ea2000c101900 */
[C---:B------:R-:W-:Y:S02]  /*0c30*/  @!P5 VIADD R3, R27.reuse, 0x6 ;  /* 0x000000061b03d836 */ /* 0x040fe40000000000 */
[----:B------:R-:W-:Y:S01]  /*0c40*/  @!P1 VIADD R3, R27, 0x7 ;  /* 0x000000071b039836 */ /* 0x000fe20000000000 */
[----:B--2---:R-:W-:-:S04]  /*0c50*/  @!P4 ISETP.NE.AND P1, PT, R14, RZ, PT ;  /* 0x000000ff0e00c20c */ /* 0x004fc80003f25270 */
[----:B------:R-:W-:Y:S02]  /*0c60*/  @!P4 SEL R0, R29, R0, !P1 ;  /* 0x000000001d00c207 */ /* 0x000fe40004800000 */
[----:B------:R-:W2:Y:S02]  /*0c70*/  LDG.E R29, desc[UR36][R10.64+0xc] ;  /* 0x00000c240a1d7981 */ /* 0x000ea4000c1e1900 */
[----:B---3--:R-:W-:-:S13]  /*0c80*/  ISETP.GT.AND P5, PT, R15, R0, PT ;  /* 0x000000000f00720c */ /* 0x008fda0003fa4270 */
[----:B------:R-:W3:Y:S01]  /*0c90*/  @!P5 LD.E R26, desc[UR36][R12.64+0x8] ;  /* 0x000008240c1ad980 */ /* 0x000ee2000c101900 */
[----:B------:R-:W-:Y:S01]  /*0ca0*/  @!P2 SEL R3, R28, R3, !P6 ;  /* 0x000000031c03a207 */ /* 0x000fe20007000000 */
[----:B------:R-:W-:Y:S01]  /*0cb0*/  VIADD R28, R27, 0xc ;  /* 0x0000000c1b1c7836 */ /* 0x000fe20000000000 */
[----:B---3--:R-:W-:-:S04]  /*0cc0*/  @!P5 ISETP.NE.AND P1, PT, R26, RZ, PT ;  /* 0x000000ff1a00d20c */ /* 0x008fc80003f25270 */
[----:B------:R-:W-:-:S04]  /*0cd0*/  @!P5 SEL R0, R15, R0, !P1 ;  /* 0x000000000f00d207 */ /* 0x000fc80004800000 */
[----:B--2---:R-:W-:Y:S01]  /*0ce0*/  ISETP.GT.AND P3, PT, R29, R0, PT ;  /* 0x000000001d00720c */ /* 0x004fe20003f64270 */
[----:B------:R-:W-:Y:S01]  /*0cf0*/  IMAD.IADD R15, R20, 0x1, R28 ;  /* 0x00000001140f7824 */ /* 0x000fe200078e021c */
[----:B------:R-:W-:-:S03]  /*0d00*/  ISETP.NE.OR P1, PT, R14, RZ, P4 ;  /* 0x000000ff0e00720c */ /* 0x000fc60002725670 */
[----:B------:R-:W-:-:S08]  /*0d10*/  IMAD.WIDE R14, R15, 0x4, R8 ;  /* 0x000000040f0e7825 */ /* 0x000fd000078e0208 */
[----:B------:R-:W2:Y:S04]  /*0d20*/  @!P3 LD.E R12, desc[UR36][R12.64+0xc] ;  /* 0x00000c240c0cb980 */ /* 0x000ea8000c101900 */
[----:B------:R-:W3:Y:S01]  /*0d30*/  LDG.E R13, desc[UR36][R14.64] ;  /* 0x000000240e0d7981 */ /* 0x000ee2000c1e1900 */
[----:B------:R-:W-:-:S04]  /*0d40*/  IMAD.WIDE.U32 R10, R28, 0x4, R4 ;  /* 0x000000041c0a7825 */ /* 0x000fc800078e0004 */
[----:B------:R-:W-:Y:S01]  /*0d50*/  @!P1 VIADD R3, R27, 0x9 ;  /* 0x000000091b039836 */ /* 0x000fe20000000000 */
[----:B--2---:R-:W-:-:S04]  /*0d60*/  @!P3 ISETP.NE.AND P2, PT, R12, RZ, PT ;  /* 0x000000ff0c00b20c */ /* 0x004fc80003f45270 */
[----:B------:R-:W-:Y:S02]  /*0d70*/  @!P3 SEL R0, R29, R0, !P2 ;  /* 0x000000001d00b207 */ /* 0x000fe40005000000 */
[----:B------:R-:W-:Y:S01]  /*0d80*/  ISETP.NE.OR P1, PT, R12, RZ, P3 ;  /* 0x000000ff0c00720c */ /* 0x000fe20001f25670 */
[----:B------:R-:W2:Y:S01]  /*0d90*/  LDG.E R29, desc[UR36][R14.64+0x4] ;  /* 0x000004240e1d7981 */ /* 0x000ea2000c1e1900 */
[----:B---3--:R-:W-:-:S13]  /*0da0*/  ISETP.GT.AND P2, PT, R13, R0, PT ;  /* 0x000000000d00720c */ /* 0x008fda0003f44270 */
[----:B------:R-:W3:Y:S01]  /*0db0*/  @!P2 LD.E R12, desc[UR36][R10.64] ;  /* 0x000000240a0ca980 */ /* 0x000ee2000c101900 */
[----:B------:R-:W-:-:S03]  /*0dc0*/  ISETP.NE.OR P6, PT, R26, RZ, P5 ;  /* 0x000000ff1a00720c */ /* 0x000fc60002fc5670 */
[----:B------:R-:W4:Y:S01]  /*0dd0*/  LDG.E R26, desc[UR36][R14.64+0x8] ;  /* 0x000008240e1a7981 */ /* 0x000f22000c1e1900 */
[----:B---3--:R-:W-:-:S04]  /*0de0*/  @!P2 ISETP.NE.AND P4, PT, R12, RZ, PT ;  /* 0x000000ff0c00a20c */ /* 0x008fc80003f85270 */
[----:B------:R-:W-:-:S04]  /*0df0*/  @!P2 SEL R0, R13, R0, !P4 ;  /* 0x000000000d00a207 */ /* 0x000fc80006000000 */
[----:B--2---:R-:W-:-:S13]  /*0e00*/  ISETP.GT.AND P5, PT, R29, R0, PT ;  /* 0x000000001d00720c */ /* 0x004fda0003fa4270 */
[----:B------:R-:W2:Y:S01]  /*0e10*/  @!P5 LD.E R12, desc[UR36][R10.64+0x4] ;  /* 0x000004240a0cd980 */ /* 0x000ea2000c101900 */
[C---:B------:R-:W-:Y:S02]  /*0e20*/  @!P6 VIADD R3, R27.reuse, 0xa ;  /* 0x0000000a1b03e836 */ /* 0x040fe40000000000 */
[----:B------:R-:W-:-:S05]  /*0e30*/  @!P1 VIADD R3, R27, 0xb ;  /* 0x0000000b1b039836 */ /* 0x000fca0000000000 */
[----:B------:R-:W-:Y:S02]  /*0e40*/  @!P2 SEL R3, R28, R3, !P4 ;  /* 0x000000031c03a207 */ /* 0x000fe40006000000 */
[----:B--2---:R-:W-:-:S04]  /*0e50*/  @!P5 ISETP.NE.AND P1, PT, R12, RZ, PT ;  /* 0x000000ff0c00d20c */ /* 0x004fc80003f25270 */
[----:B------:R-:W-:Y:S02]  /*0e60*/  @!P5 SEL R0, R29, R0, !P1 ;  /* 0x000000001d00d207 */ /* 0x000fe40004800000 */
[----:B------:R-:W2:Y:S02]  /*0e70*/  LDG.E R29, desc[UR36][R14.64+0xc] ;  /* 0x00000c240e1d7981 */ /* 0x000ea4000c1e1900 */
[----:B----4-:R-:W-:-:S13]  /*0e80*/  ISETP.GT.AND P2, PT, R26, R0, PT ;  /* 0x000000001a00720c */ /* 0x010fda0003f44270 */
[----:B------:R-:W3:Y:S02]  /*0e90*/  @!P2 LD.E R13, desc[UR36][R10.64+0x8] ;  /* 0x000008240a0da980 */ /* 0x000ee4000c101900 */
[----:B---3--:R-:W-:-:S04]  /*0ea0*/  @!P2 ISETP.NE.AND P1, PT, R13, RZ, PT ;  /* 0x000000ff0d00a20c */ /* 0x008fc80003f25270 */
[----:B------:R-:W-:-:S04]  /*0eb0*/  @!P2 SEL R0, R26, R0, !P1 ;  /* 0x000000001a00a207 */ /* 0x000fc80004800000 */
[----:B--2---:R-:W-:-:S13]  /*0ec0*/  ISETP.GT.AND P1, PT, R29, R0, PT ;  /* 0x000000001d00720c */ /* 0x004fda0003f24270 */
[----:B------:R-:W2:Y:S01]  /*0ed0*/  @!P1 LD.E R26, desc[UR36][R10.64+0xc] ;  /* 0x00000c240a1a9980 */ /* 0x000ea2000c101900 */
[----:B------:R-:W-:Y:S02]  /*0ee0*/  ISETP.NE.OR P3, PT, R12, RZ, P5 ;  /* 0x000000ff0c00720c */ /* 0x000fe40002f65670 */
[----:B------:R-:W-:-:S11]  /*0ef0*/  ISETP.NE.OR P4, PT, R13, RZ, P2 ;  /* 0x000000ff0d00720c */ /* 0x000fd60001785670 */
[C---:B------:R-:W-:Y:S02]  /*0f00*/  @!P3 VIADD R3, R27.reuse, 0xd ;  /* 0x0000000d1b03b836 */ /* 0x040fe40000000000 */
[----:B------:R-:W-:Y:S01]  /*0f10*/  @!P4 VIADD R3, R27, 0xe ;  /* 0x0000000e1b03c836 */ /* 0x000fe20000000000 */
[----:B--2---:R-:W-:-:S13]  /*0f20*/  ISETP.NE.OR P3, PT, R26, RZ, P1 ;  /* 0x000000ff1a00720c */ /* 0x004fda0000f65670 */
[C---:B------:R-:W-:Y:S02]  /*0f30*/  @!P3 VIADD R3, R27.reuse, 0xf ;  /* 0x0000000f1b03b836 */ /* 0x040fe40000000000 */
[----:B------:R-:W-:-:S05]  /*0f40*/  VIADD R27, R27, 0x10 ;  /* 0x000000101b1b7836 */ /* 0x000fca0000000000 */
[----:B------:R-:W-:Y:S02]  /*0f50*/  ISETP.GE.AND P3, PT, R27, R25, PT ;  /* 0x000000191b00720c */ /* 0x000fe40003f66270 */
[----:B------:R-:W-:-:S04]  /*0f60*/  @!P1 ISETP.NE.AND P2, PT, R26, RZ, PT ;  /* 0x000000ff1a00920c */ /* 0x000fc80003f45270 */
[----:B------:R-:W-:-:S07]  /*0f70*/  @!P1 SEL R0, R29, R0, !P2 ;  /* 0x000000001d009207 */ /* 0x000fce0005000000 */
[----:B------:R-:W-:Y:S05]  /*0f80*/  @!P3 BRA `(.L_x_13) ;  /* 0xfffffff80008b947 */ /* 0x000fea000383ffff */
[----:B------:R-:W-:Y:S05]  /*0f90*/  BSYNC.RECONVERGENT B2 ;  /* 0x0000000000027941 */ /* 0x000fea0003800200 */
.L_x_12:
[----:B------:R-:W-:-:S07]  /*0fa0*/  IMAD.MOV.U32 R11, RZ, RZ, R16 ;  /* 0x000000ffff0b7224 */ /* 0x000fce00078e0010 */
.L_x_11:
[----:B------:R-:W-:Y:S01]  /*0fb0*/  IMAD.IADD R8, R16, 0x1, -R27 ;  /* 0x0000000110087824 */ /* 0x000fe200078e0a1b */
[----:B------:R-:W-:Y:S04]  /*0fc0*/  BSSY.RECONVERGENT B2, `(.L_x_14) ;  /* 0x0000044000027945 */ /* 0x000fe80003800200 */
[----:B------:R-:W-:-:S13]  /*0fd0*/  ISETP.GT.AND P1, PT, R8, 0x4, PT ;  /* 0x000000040800780c */ /* 0x000fda0003f24270 */
[----:B------:R-:W-:Y:S05]  /*0fe0*/  @!P1 BRA `(.L_x_15) ;  /* 0x0000000400049947 */ /* 0x000fea0003800000 */
[----:B------:R-:W1:Y:S01]  /*0ff0*/  LDC.64 R8, c[0x0][0x390] ;  /* 0x0000e400ff087b82 */ /* 0x000e620000000a00 */
[----:B------:R-:W-:-:S04]  /*1000*/  IMAD.IADD R13, R27, 0x1, R20 ;  /* 0x000000011b0d7824 */ /* 0x000fc800078e0214 */
[----:B-1----:R-:W-:-:S05]  /*1010*/  IMAD.WIDE R12, R13, 0x4, R8 ;  /* 0x000000040d0c7825 */ /* 0x002fca00078e0208 */
[----:B------:R-:W2:Y:S01]  /*1020*/  LDG.E R15, desc[UR36][R12.64] ;  /* 0x000000240c0f7981 */ /* 0x000ea2000c1e1900 */
[----:B------:R-:W-:-:S03]  /*1030*/  IMAD.WIDE.U32 R10, R27, 0x4, R4 ;  /* 0x000000041b0a7825 */ /* 0x000fc600078e0004 */
[----:B------:R-:W3:Y:S01]  /*1040*/  LDG.E R29, desc[UR36][R12.64+0x4] ;  /* 0x000004240c1d7981 */ /* 0x000ee2000c1e1900 */
[----:B--2---:R-:W-:-:S13]  /*1050*/  ISETP.GT.AND P4, PT, R15, R0, PT ;  /* 0x000000000f00720c */ /* 0x004fda0003f84270 */
[----:B------:R-:W2:Y:S02]  /*1060*/  @!P4 LD.E R14, desc[UR36][R10.64] ;  /* 0x000000240a0ec980 */ /* 0x000ea4000c101900 */
[----:B--2---:R-:W-:-:S04]  /*1070*/  @!P4 ISETP.NE.AND P5, PT, R14, RZ, PT ;  /* 0x000000ff0e00c20c */ /* 0x004fc80003fa5270 */
[----:B------:R-:W-:Y:S02]  /*1080*/  @!P4 SEL R0, R15, R0, !P5 ;  /* 0x000000000f00c207 */ /* 0x000fe40006800000 */
[----:B------:R-:W2:Y:S02]  /*1090*/  LDG.E R15, desc[UR36][R12.64+0x8] ;  /* 0x000008240c0f7981 */ /* 0x000ea4000c1e1900 */
[----:B---3--:R-:W-:Y:S02]  /*10a0*/  ISETP.GT.AND P1, PT, R29, R0, PT ;  /* 0x000000001d00720c */ /* 0x008fe40003f24270 */
[----:B------:R-:W3:Y:S11]  /*10b0*/  LDG.E R13, desc[UR36][R12.64+0xc] ;  /* 0x00000c240c0d7981 */ /* 0x000ef6000c1e1900 */
[----:B------:R-:W4:Y:S02]  /*10c0*/  @!P1 LD.E R25, desc[UR36][R10.64+0x4] ;  /* 0x000004240a199980 */ /* 0x000f24000c101900 */
[----:B----4-:R-:W-:-:S04]  /*10d0*/  @!P1 ISETP.NE.AND P0, PT, R25, RZ, PT ;  /* 0x000000ff1900920c */ /* 0x010fc80003f05270 */
[----:B------:R-:W-:-:S04]  /*10e0*/  @!P1 SEL R0, R29, R0, !P0 ;  /* 0x000000001d009207 */ /* 0x000fc80004000000 */
[----:B--2---:R-:W-:-:S13]  /*10f0*/  ISETP.GT.AND P0, PT, R15, R0, PT ;  /* 0x000000000f00720c */ /* 0x004fda0003f04270 */
[----:B------:R-:W2:Y:S01]  /*1100*/  @!P0 LD.E R26, desc[UR36][R10.64+0x8] ;  /* 0x000008240a1a8980 */ /* 0x000ea2000c101900 */
[----:B------:R-:W-:Y:S01]  /*1110*/  VIADD R29, R27, 0x4 ;  /* 0x000000041b1d7836 */ /* 0x000fe20000000000 */
[----:B--2---:R-:W-:-:S04]  /*1120*/  @!P0 ISETP.NE.AND P2, PT, R26, RZ, PT ;  /* 0x000000ff1a00820c */ /* 0x004fc80003f45270 */
[----:B------:R-:W-:-:S04]  /*1130*/  @!P0 SEL R0, R15, R0, !P2 ;  /* 0x000000000f008207 */ /* 0x000fc80005000000 */
[----:B---3--:R-:W-:Y:S01]  /*1140*/  ISETP.GT.AND P2, PT, R13, R0, PT ;  /* 0x000000000d00720c */ /* 0x008fe20003f44270 */
[----:B------:R-:W-:-:S04]  /*1150*/  IMAD.IADD R15, R20, 0x1, R29 ;  /* 0x00000001140f7824 */ /* 0x000fc800078e021d */
[----:B------:R-:W-:-:S08]  /*1160*/  IMAD.WIDE R14, R15, 0x4, R8 ;  /* 0x000000040f0e7825 */ /* 0x000fd000078e0208 */
[----:B------:R-:W2:Y:S04]  /*1170*/  @!P2 LD.E R28, desc[UR36][R10.64+0xc] ;  /* 0x00000c240a1ca980 */ /* 0x000ea8000c101900 */
[----:B------:R-:W3:Y:S01]  /*1180*/  LDG.E R11, desc[UR36][R14.64] ;  /* 0x000000240e0b7981 */ /* 0x000ee2000c1e1900 */
[----:B------:R-:W-:Y:S01]  /*1190*/  IMAD.WIDE.U32 R8, R29, 0x4, R4 ;  /* 0x000000041d087825 */ /* 0x000fe200078e0004 */
[----:B--2---:R-:W-:-:S04]  /*11a0*/  @!P2 ISETP.NE.AND P3, PT, R28, RZ, PT ;  /* 0x000000ff1c00a20c */ /* 0x004fc80003f65270 */
[----:B------:R-:W-:Y:S02]  /*11b0*/  @!P2 SEL R0, R13, R0, !P3 ;  /* 0x000000000d00a207 */ /* 0x000fe40005800000 */
[----:B------:R-:W2:Y:S02]  /*11c0*/  LDG.E R13, desc[UR36][R14.64+0x4] ;  /* 0x000004240e0d7981 */ /* 0x000ea4000c1e1900 */
[----:B---3--:R-:W-:-:S13]  /*11d0*/  ISETP.GT.AND P3, PT, R11, R0, PT ;  /* 0x000000000b00720c */ /* 0x008fda0003f64270 */
[----:B------:R-:W3:Y:S01]  /*11e0*/  @!P3 LD.E R12, desc[UR36][R8.64] ;  /* 0x00000024080cb980 */ /* 0x000ee2000c101900 */
[----:B------:R-:W-:Y:S02]  /*11f0*/  @!P4 SEL R3, R27, R3, !P5 ;  /* 0x000000031b03c207 */ /* 0x000fe40006800000 */
[----:B------:R-:W-:Y:S02]  /*1200*/  ISETP.NE.OR P6, PT, R25, RZ, P1 ;  /* 0x000000ff1900720c */ /* 0x000fe40000fc5670 */
[----:B------:R-:W4:Y:S01]  /*1210*/  LDG.E R25, desc[UR36][R14.64+0x8] ;  /* 0x000008240e197981 */ /* 0x000f22000c1e1900 */
[----:B---3--:R-:W-:-:S04]  /*1220*/  @!P3 ISETP.NE.AND P4, PT, R12, RZ, PT ;  /* 0x000000ff0c00b20c */ /* 0x008fc80003f85270 */
[----:B------:R-:W-:-:S04]  /*1230*/  @!P3 SEL R0, R11, R0, !P4 ;  /* 0x000000000b00b207 */ /* 0x000fc80006000000 */
[----:B--2---:R-:W-:-:S13]  /*1240*/  ISETP.GT.AND P5, PT, R13, R0, PT ;  /* 0x000000000d00720c */ /* 0x004fda0003fa4270 */
[----:B------:R-:W2:Y:S01]  /*1250*/  @!P5 LD.E R10, desc[UR36][R8.64+0x4] ;  /* 0x00000424080ad980 */ /* 0x000ea2000c101900 */
[----:B------:R-:W-:Y:S01]  /*1260*/  @!P6 VIADD R3, R27, 0x1 ;  /* 0x000000011b03e836 */ /* 0x000fe20000000000 */
[----:B--2---:R-:W-:-:S04]  /*1270*/  @!P5 ISETP.NE.AND P6, PT, R10, RZ, PT ;  /* 0x000000ff0a00d20c */ /* 0x004fc80003fc5270 */
[----:B------:R-:W-:Y:S02]  /*1280*/  @!P5 SEL R0, R13, R0, !P6 ;  /* 0x000000000d00d207 */ /* 0x000fe40007000000 */
[----:B------:R-:W2:Y:S02]  /*1290*/  LDG.E R13, desc[UR36][R14.64+0xc] ;  /* 0x00000c240e0d7981 */ /* 0x000ea4000c1e1900 */
[----:B----4-:R-:W-:-:S13]  /*12a0*/  ISETP.GT.AND P6, PT, R25, R0, PT ;  /* 0x000000001900720c */ /* 0x010fda0003fc4270 */
[----:B------:R-:W3:Y:S01]  /*12b0*/  @!P6 LD.E R11, desc[UR36][R8.64+0x8] ;  /* 0x00000824080be980 */ /* 0x000ee2000c101900 */
[----:B------:R-:W-:-:S13]  /*12c0*/  ISETP.NE.OR P1, PT, R26, RZ, P0 ;  /* 0x000000ff1a00720c */ /* 0x000fda0000725670 */
[----:B------:R-:W-:Y:S01]  /*12d0*/  @!P1 VIADD R3, R27, 0x2 ;  /* 0x000000021b039836 */ /* 0x000fe20000000000 */
[----:B---3--:R-:W-:-:S04]  /*12e0*/  @!P6 ISETP.NE.AND P1, PT, R11, RZ, PT ;  /* 0x000000ff0b00e20c */ /* 0x008fc80003f25270 */
[----:B------:R-:W-:-:S04]  /*12f0*/  @!P6 SEL R0, R25, R0, !P1 ;  /* 0x000000001900e207 */ /* 0x000fc80004800000 */
[----:B--2---:R-:W-:-:S13]  /*1300*/  ISETP.GT.AND P1, PT, R13, R0, PT ;  /* 0x000000000d00720c */ /* 0x004fda0003f24270 */
[----:B------:R-:W2:Y:S01]  /*1310*/  @!P1 LD.E R12, desc[UR36][R8.64+0xc] ;  /* 0x00000c24080c9980 */ /* 0x000ea2000c101900 */
[----:B------:R-:W-:Y:S02]  /*1320*/  ISETP.NE.OR P0, PT, R28, RZ, P2 ;  /* 0x000000ff1c00720c */ /* 0x000fe40001705670 */
[----:B------:R-:W-:-:S11]  /*1330*/  ISETP.NE.OR P2, PT, R11, RZ, P6 ;  /* 0x000000ff0b00720c */ /* 0x000fd60003745670 */
[----:B------:R-:W-:Y:S01]  /*1340*/  @!P0 VIADD R3, R27, 0x3 ;  /* 0x000000031b038836 */ /* 0x000fe20000000000 */
[----:B------:R-:W-:-:S04]  /*1350*/  ISETP.NE.OR P0, PT, R10, RZ, P5 ;  /* 0x000000ff0a00720c */ /* 0x000fc80002f05670 */
[C---:B------:R-:W-:Y:S01]  /*1360*/  @!P3 SEL R3, R29.reuse, R3, !P4 ;  /* 0x000000031d03b207 */ /* 0x040fe20006000000 */
[----:B------:R-:W-:Y:S02]  /*1370*/  IMAD.MOV.U32 R11, RZ, RZ, R16 ;  /* 0x000000ffff0b7224 */ /* 0x000fe400078e0010 */
[----:B------:R-:W-:-:S06]  /*1380*/  VIADD R27, R29, 0x4 ;  /* 0x000000041d1b7836 */ /* 0x000fcc0000000000 */
[C---:B------:R-:W-:Y:S02]  /*1390*/  @!P0 VIADD R3, R29.reuse, 0x1 ;  /* 0x000000011d038836 */ /* 0x040fe40000000000 */
[----:B------:R-:W-:Y:S01]  /*13a0*/  @!P2 VIADD R3, R29, 0x2 ;  /* 0x000000021d03a836 */ /* 0x000fe20000000000 */
[----:B------:R-:W-:Y:S02]  /*13b0*/  PLOP3.LUT P0, PT, PT, PT, PT, 0x8, 0x80 ;  /* 0x000000000080781c */ /* 0x000fe40003f0e170 */
[C---:B--2---:R-:W-:Y:S02]  /*13c0*/  ISETP.NE.OR P3, PT, R12.reuse, RZ, P1 ;  /* 0x000000ff0c00720c */ /* 0x044fe40000f65670 */
[----:B------:R-:W-:-:S04]  /*13d0*/  @!P1 ISETP.NE.AND P2, PT, R12, RZ, PT ;  /* 0x000000ff0c00920c */ /* 0x000fc80003f45270 */
[----:B------:R-:W-:-:S07]  /*13e0*/  @!P1 SEL R0, R13, R0, !P2 ;  /* 0x000000000d009207 */ /* 0x000fce0005000000 */
[----:B------:R-:W-:-:S07]  /*13f0*/  @!P3 VIADD R3, R29, 0x3 ;  /* 0x000000031d03b836 */ /* 0x000fce0000000000 */
.L_x_15:
[----:B------:R-:W-:Y:S05]  /*1400*/  BSYNC.RECONVERGENT B2 ;  /* 0x0000000000027941 */ /* 0x000fea0003800200 */
.L_x_14:
[----:B------:R-:W-:-:S13]  /*1410*/  ISETP.NE.OR P0, PT, R27, R16, P0 ;  /* 0x000000101b00720c */ /* 0x000fda0000705670 */
[----:B------:R-:W-:Y:S05]  /*1420*/  @!P0 BRA `(.L_x_16) ;  /* 0x0000000000908947 */ /* 0x000fea0003800000 */
.L_x_10:
[----:B------:R-:W-:Y:S01]  /*1430*/  BSSY.RECONVERGENT B2, `(.L_x_17) ;  /* 0x0000022000027945 */ /* 0x000fe20003800200 */
.L_x_18:
[----:B------:R-:W-:-:S04]  /*1440*/  IMAD.IADD R11, R20, 0x1, R27 ;  /* 0x00000001140b7824 */ /* 0x000fc800078e021b */
[----:B0-----:R-:W-:-:S05]  /*1450*/  IMAD.WIDE R10, R11, 0x4, R6 ;  /* 0x000000040b0a7825 */ /* 0x001fca00078e0206 */
[----:B------:R-:W2:Y:S01]  /*1460*/  LDG.E R13, desc[UR36][R10.64] ;  /* 0x000000240a0d7981 */ /* 0x000ea2000c1e1900 */
[----:B------:R-:W-:-:S03]  /*1470*/  IMAD.WIDE.U32 R8, R27, 0x4, R4 ;  /* 0x000000041b087825 */ /* 0x000fc600078e0004 */
[----:B------:R-:W3:Y:S04]  /*1480*/  LDG.E R15, desc[UR36][R10.64+0x4] ;  /* 0x000004240a0f7981 */ /* 0x000ee8000c1e1900 */
[----:B------:R-:W4:Y:S01]  /*1490*/  LDG.E R25, desc[UR36][R10.64+0x8] ;  /* 0x000008240a197981 */ /* 0x000f22000c1e1900 */
[----:B--2---:R-:W-:-:S13]  /*14a0*/  ISETP.GT.AND P2, PT, R13, R0, PT ;  /* 0x000000000d00720c */ /* 0x004fda0003f44270 */
[----:B------:R-:W2:Y:S02]  /*14b0*/  @!P2 LD.E R12, desc[UR36][R8.64] ;  /* 0x00000024080ca980 */ /* 0x000ea4000c101900 */
[----:B--2---:R-:W-:-:S04]  /*14c0*/  @!P2 ISETP.NE.AND P0, PT, R12, RZ, PT ;  /* 0x000000ff0c00a20c */ /* 0x004fc80003f05270 */
[----:B------:R-:W-:-:S04]  /*14d0*/  @!P2 SEL R0, R13, R0, !P0 ;  /* 0x000000000d00a207 */ /* 0x000fc80004000000 */
[----:B---3--:R-:W-:-:S13]  /*14e0*/  ISETP.GT.AND P1, PT, R15, R0, PT ;  /* 0x000000000f00720c */ /* 0x008fda0003f24270 */
[----:B------:R-:W2:Y:S02]  /*14f0*/  @!P1 LD.E R12, desc[UR36][R8.64+0x4] ;  /* 0x00000424080c9980 */ /* 0x000ea4000c101900 */
        /* <DEDUP_REMOVED lines=10> */
[----:B------:R-:W-:Y:S02]  /*15a0*/  ISETP.NE.OR P5, PT, R13, RZ, P4 ;  /* 0x000000ff0d00720c */ /* 0x000fe400027a5670 */
[----:B------:R-:W-:-:S09]  /*15b0*/  @!P2 SEL R3, R27, R3, !P0 ;  /* 0x000000031b03a207 */ /* 0x000fd20004000000 */
[C---:B------:R-:W-:Y:S02]  /*15c0*/  @!P6 VIADD R3, R27.reuse, 0x1 ;  /* 0x000000011b03e836 */ /* 0x040fe40000000000 */
[----:B------:R-:W-:Y:S01]  /*15d0*/  @!P5 VIADD R3, R27, 0x2 ;  /* 0x000000021b03d836 */ /* 0x000fe20000000000 */
[----:B--2---:R-:W-:-:S13]  /*15e0*/  ISETP.NE.OR P0, PT, R14, RZ, P3 ;  /* 0x000000ff0e00720c */ /* 0x004fda0001f05670 */
[C---:B------:R-:W-:Y:S02]  /*15f0*/  @!P0 VIADD R3, R27.reuse, 0x3 ;  /* 0x000000031b038836 */ /* 0x040fe40000000000 */
[----:B------:R-:W-:-:S05]  /*1600*/  VIADD R27, R27, 0x4 ;  /* 0x000000041b1b7836 */ /* 0x000fca0000000000 */
[----:B------:R-:W-:Y:S02]  /*1610*/  ISETP.NE.AND P1, PT, R27, R16, PT ;  /* 0x000000101b00720c */ /* 0x000fe40003f25270 */
[----:B------:R-:W-:-:S04]  /*1620*/  @!P3 ISETP.NE.AND P0, PT, R14, RZ, PT ;  /* 0x000000ff0e00b20c */ /* 0x000fc80003f05270 */
[----:B------:R-:W-:-:S07]  /*1630*/  @!P3 SEL R0, R15, R0, !P0 ;  /* 0x000000000f00b207 */ /* 0x000fce0004000000 */
[----:B------:R-:W-:Y:S05]  /*1640*/  @P1 BRA `(.L_x_18) ;  /* 0xfffffffc007c1947 */ /* 0x000fea000383ffff */
[----:B------:R-:W-:Y:S05]  /*1650*/  BSYNC.RECONVERGENT B2 ;  /* 0x0000000000027941 */ /* 0x000fea0003800200 */
.L_x_17:
[----:B------:R-:W-:-:S07]  /*1660*/  IMAD.MOV.U32 R11, RZ, RZ, R16 ;  /* 0x000000ffff0b7224 */ /* 0x000fce00078e0010 */
.L_x_16:
[----:B------:R-:W-:Y:S05]  /*1670*/  BSYNC.RECONVERGENT B1 ;  /* 0x0000000000017941 */ /* 0x000fea0003800200 */
.L_x_9:
[----:B------:R-:W-:-:S13]  /*1680*/  ISETP.NE.AND P0, PT, R17, RZ, PT ;  /* 0x000000ff1100720c */ /* 0x000fda0003f05270 */
[----:B------:R-:W-:Y:S05]  /*1690*/  @!P0 BRA `(.L_x_19) ;  /* 0x0000000000888947 */ /* 0x000fea0003800000 */
[----:B0-----:R-:W0:Y:S01]  /*16a0*/  LDC.64 R6, c[0x0][0x390] ;  /* 0x0000e400ff067b82 */ /* 0x001e220000000a00 */
[----:B------:R-:W-:-:S04]  /*16b0*/  IMAD.IADD R9, R20, 0x1, R11 ;  /* 0x0000000114097824 */ /* 0x000fc800078e020b */
[----:B0-----:R-:W-:-:S05]  /*16c0*/  IMAD.WIDE R6, R9, 0x4, R6 ;  /* 0x0000000409067825 */ /* 0x001fca00078e0206 */
[----:B------:R-:W2:Y:S01]  /*16d0*/  LDG.E R13, desc[UR36][R6.64] ;  /* 0x00000024060d7981 */ /* 0x000ea2000c1e1900 */
[----:B------:R-:W-:Y:S01]  /*16e0*/  BSSY.RECONVERGENT B1, `(.L_x_20) ;  /* 0x0000009000017945 */ /* 0x000fe20003800200 */
[----:B------:R-:W-:Y:S01]  /*16f0*/  ISETP.NE.AND P1, PT, R17, 0x1, PT ;  /* 0x000000011100780c */ /* 0x000fe20003f25270 */
[----:B------:R-:W-:Y:S01]  /*1700*/  IMAD.WIDE.U32 R8, R11, 0x4, R4 ;  /* 0x000000040b087825 */ /* 0x000fe200078e0004 */
[----:B--2---:R-:W-:-:S13]  /*1710*/  ISETP.GT.AND P0, PT, R13, R0, PT ;  /* 0x000000000d00720c */ /* 0x004fda0003f04270 */
[----:B------:R-:W-:Y:S05]  /*1720*/  @P0 BRA `(.L_x_21) ;  /* 0x0000000000100947 */ /* 0x000fea0003800000 */
[----:B------:R-:W2:Y:S02]  /*1730*/  LD.E R10, desc[UR36][R8.64] ;  /* 0x00000024080a7980 */ /* 0x000ea4000c101900 */
[----:B--2---:R-:W-:-:S04]  /*1740*/  ISETP.NE.AND P0, PT, R10, RZ, PT ;  /* 0x000000ff0a00720c */ /* 0x004fc80003f05270 */
[----:B------:R-:W-:Y:S02]  /*1750*/  SEL R0, R13, R0, !P0 ;  /* 0x000000000d007207 */ /* 0x000fe40004000000 */
[----:B------:R-:W-:-:S07]  /*1760*/  SEL R3, R11, R3, !P0 ;  /* 0x000000030b037207 */ /* 0x000fce0004000000 */
.L_x_21:
[----:B------:R-:W-:Y:S05]  /*1770*/  BSYNC.RECONVERGENT B1 ;  /* 0x0000000000017941 */ /* 0x000fea0003800200 */
.L_x_20:
[----:B------:R-:W-:Y:S04]  /*1780*/  BSSY.RECONVERGENT B1, `(.L_x_19) ;  /* 0x0000013000017945 */ /* 0x000fe80003800200 */
[----:B------:R-:W-:Y:S05]  /*1790*/  @!P1 BRA `(.L_x_22) ;  /* 0x0000000000449947 */ /* 0x000fea0003800000 */
[----:B------:R-:W2:Y:S01]  /*17a0*/  LDG.E R13, desc[UR36][R6.64+0x4] ;  /* 0x00000424060d7981 */ /* 0x000ea2000c1e1900 */
[----:B------:R-:W-:Y:S01]  /*17b0*/  BSSY.RECONVERGENT B2, `(.L_x_23) ;  /* 0x0000008000027945 */ /* 0x000fe20003800200 */
[----:B------:R-:W-:Y:S02]  /*17c0*/  ISETP.NE.AND P1, PT, R17, 0x2, PT ;  /* 0x000000021100780c */ /* 0x000fe40003f25270 */
[----:B--2---:R-:W-:-:S13]  /*17d0*/  ISETP.GT.AND P0, PT, R13, R0, PT ;  /* 0x000000000d00720c */ /* 0x004fda0003f04270 */
[----:B------:R-:W-:Y:S05]  /*17e0*/  @P0 BRA `(.L_x_24) ;  /* 0x0000000000100947 */ /* 0x000fea0003800000 */
[----:B------:R-:W2:Y:S02]  /*17f0*/  LD.E R10, desc[UR36][R8.64+0x4] ;  /* 0x00000424080a7980 */ /* 0x000ea4000c101900 */
[----:B--2---:R-:W-:-:S04]  /*1800*/  ISETP.NE.AND P0, PT, R10, RZ, PT ;  /* 0x000000ff0a00720c */ /* 0x004fc80003f05270 */
[----:B------:R-:W-:-:S09]  /*1810*/  SEL R0, R13, R0, !P0 ;  /* 0x000000000d007207 */ /* 0x000fd20004000000 */
[----:B------:R-:W-:-:S07]  /*1820*/  @!P0 VIADD R3, R11, 0x1 ;  /* 0x000000010b038836 */ /* 0x000fce0000000000 */
.L_x_24:
[----:B------:R-:W-:Y:S05]  /*1830*/  BSYNC.RECONVERGENT B2 ;  /* 0x0000000000027941 */ /* 0x000fea0003800200 */
.L_x_23:
[----:B------:R-:W-:Y:S05]  /*1840*/  @!P1 BRA `(.L_x_22) ;  /* 0x0000000000189947 */ /* 0x000fea0003800000 */
[----:B------:R-:W2:Y:S02]  /*1850*/  LDG.E R7, desc[UR36][R6.64+0x8] ;  /* 0x0000082406077981 */ /* 0x000ea4000c1e1900 */
[----:B--2---:R-:W-:-:S13]  /*1860*/  ISETP.GT.AND P0, PT, R7, R0, PT ;  /* 0x000000000700720c */ /* 0x004fda0003f04270 */
[----:B------:R-:W-:Y:S05]  /*1870*/  @P0 BRA `(.L_x_22) ;  /* 0x00000000000c0947 */ /* 0x000fea0003800000 */
[----:B------:R-:W2:Y:S02]  /*1880*/  LD.E R8, desc[UR36][R8.64+0x8] ;  /* 0x0000082408087980 */ /* 0x000ea4000c101900 */
[----:B--2---:R-:W-:-:S13]  /*1890*/  ISETP.NE.AND P0, PT, R8, RZ, PT ;  /* 0x000000ff0800720c */ /* 0x004fda0003f05270 */
[----:B------:R-:W-:-:S07]  /*18a0*/  @!P0 VIADD R3, R11, 0x2 ;  /* 0x000000020b038836 */ /* 0x000fce0000000000 */
.L_x_22:
[----:B------:R-:W-:Y:S05]  /*18b0*/  BSYNC.RECONVERGENT B1 ;  /* 0x0000000000017941 */ /* 0x000fea0003800200 */
.L_x_19:
[----:B------:R-:W1:Y:S01]  /*18c0*/  LDCU UR4, c[0x0][0x388] ;  /* 0x00007100ff0477ac */ /* 0x000e620008000800 */
[----:B------:R-:W-:Y:S01]  /*18d0*/  IMAD.MOV.U32 R15, RZ, RZ, 0x1 ;  /* 0x00000001ff0f7424 */ /* 0x000fe200078e00ff */
[----:B0-----:R-:W0:Y:S01]  /*18e0*/  LDC.64 R6, c[0x0][0x390] ;  /* 0x0000e400ff067b82 */ /* 0x001e220000000a00 */
[----:B------:R-:W-:-:S04]  /*18f0*/  IMAD.WIDE.U32 R8, R3, 0x4, R4 ;  /* 0x0000000403087825 */ /* 0x000fc800078e0004 */
[----:B------:R-:W-:Y:S01]  /*1900*/  IMAD.IADD R11, R20, 0x1, R3 ;  /* 0x00000001140b7824 */ /* 0x000fe200078e0203 */
[----:B------:R2:W-:Y:S01]  /*1910*/  ST.E desc[UR36][R8.64], R15 ;  /* 0x0000000f08007985 */ /* 0x0005e2000c101924 */
[----:B------:R-:W-:Y:S01]  /*1920*/  IMAD.MOV.U32 R13, RZ, RZ, RZ ;  /* 0x000000ffff0d7224 */ /* 0x000fe200078e00ff */
[----:B-1----:R-:W-:Y:S02]  /*1930*/  UISETP.GE.U32.AND UP0, UPT, UR4, 0x4, UPT ;  /* 0x000000040400788c */ /* 0x002fe4000bf06070 */
[----:B------:R-:W-:Y:S02]  /*1940*/  IMAD R3, R3, UR4, RZ ;  /* 0x0000000403037c24 */ /* 0x000fe4000f8e02ff */
[----:B0-----:R-:W-:-:S05]  /*1950*/  IMAD.WIDE R6, R11, 0x4, R6 ;  /* 0x000000040b067825 */ /* 0x001fca00078e0206 */
[----:B--2---:R-:W-:Y:S05]  /*1960*/  BRA.U !UP0, `(.L_x_25) ;  /* 0x0000000508507547 */ /* 0x004fea000b800000 */
[----:B------:R-:W0:Y:S01]  /*1970*/  LDC.64 R8, c[0x0][0x390] ;  /* 0x0000e400ff087b82 */ /* 0x000e220000000a00 */
[----:B------:R-:W-:Y:S01]  /*1980*/  BSSY.RECONVERGENT B1, `(.L_x_26) ;  /* 0x0000051000017945 */ /* 0x000fe20003800200 */
[----:B------:R-:W-:-:S06]  /*1990*/  IMAD.MOV.U32 R25, RZ, RZ, RZ ;  /* 0x000000ffff197224 */ /* 0x000fcc00078e00ff */
[----:B------:R-:W1:Y:S02]  /*19a0*/  LDC.64 R26, c[0x0][0x380] ;  /* 0x0000e000ff1a7b82 */ /* 0x000e640000000a00 */
.L_x_35:
[----:B------:R-:W-:-:S05]  /*19b0*/  IMAD.WIDE.U32 R14, R25, 0x4, R4 ;  /* 0x00000004190e7825 */ /* 0x000fca00078e0004 */
[----:B--2---:R-:W2:Y:S01]  /*19c0*/  LD.E R0, desc[UR36][R14.64] ;  /* 0x000000240e007980 */ /* 0x004ea2000c101900 */
[----:B------:R-:W-:Y:S01]  /*19d0*/  BSSY.RECONVERGENT B2, `(.L_x_27) ;  /* 0x0000011000027945 */ /* 0x000fe20003800200 */
[----:B--2---:R-:W-:-:S13]  /*19e0*/  ISETP.NE.AND P0, PT, R0, RZ, PT ;  /* 0x000000ff0000720c */ /* 0x004fda0003f05270 */
[----:B---34-:R-:W-:Y:S05]  /*19f0*/  @P0 BRA `(.L_x_28) ;  /* 0x0000000000380947 */ /* 0x018fea0003800000 */
[----:B------:R-:W2:Y:S02]  /*1a00*/  LDG.E R0, desc[UR36][R6.64] ;  /* 0x0000002406007981 */ /* 0x000ea4000c1e1900 */
[----:B--2---:R-:W-:-:S13]  /*1a10*/  ISETP.NE.AND P0, PT, R0, 0x270f, PT ;  /* 0x0000270f0000780c */ /* 0x004fda0003f05270 */
[----:B------:R-:W-:Y:S05]  /*1a20*/  @!P0 BRA `(.L_x_28) ;  /* 0x00000000002c8947 */ /* 0x000fea0003800000 */
[----:B------:R-:W-:-:S04]  /*1a30*/  IMAD.IADD R11, R3, 0x1, R25 ;  /* 0x00000001030b7824 */ /* 0x000fc800078e0219 */
[----:B-1----:R-:W-:-:S05]  /*1a40*/  IMAD.WIDE.U32 R10, R11, 0x4, R26 ;  /* 0x000000040b0a7825 */ /* 0x002fca00078e001a */
[----:B------:R-:W2:Y:S02]  /*1a50*/  LDG.E R13, desc[UR36][R10.64] ;  /* 0x000000240a0d7981 */ /* 0x000ea4000c1e1900 */
[----:B--2---:R-:W-:-:S13]  /*1a60*/  ISETP.NE.AND P0, PT, R13, RZ, PT ;  /* 0x000000ff0d00720c */ /* 0x004fda0003f05270 */
[----:B------:R-:W-:Y:S05]  /*1a70*/  @!P0 BRA `(.L_x_28) ;  /* 0x0000000000188947 */ /* 0x000fea0003800000 */
[----:B------:R-:W-:Y:S02]  /*1a80*/  IMAD.IADD R11, R20, 0x1, R25 ;  /* 0x00000001140b7824 */ /* 0x000fe400078e0219 */
[----:B------:R-:W-:Y:S02]  /*1a90*/  IMAD.IADD R13, R0, 0x1, R13 ;  /* 0x00000001000d7824 */ /* 0x000fe400078e020d */
[----:B0-----:R-:W-:-:S05]  /*1aa0*/  IMAD.WIDE R10, R11, 0x4, R8 ;  /* 0x000000040b0a7825 */ /* 0x001fca00078e0208 */
[----:B------:R-:W2:Y:S02]  /*1ab0*/  LDG.E R0, desc[UR36][R10.64] ;  /* 0x000000240a007981 */ /* 0x000ea4000c1e1900 */
[----:B--2---:R-:W-:-:S13]  /*1ac0*/  ISETP.GE.AND P0, PT, R13, R0, PT ;  /* 0x000000000d00720c */ /* 0x004fda0003f06270 */
[----:B------:R2:W-:Y:S02]  /*1ad0*/  @!P0 STG.E desc[UR36][R10.64], R13 ;  /* 0x0000000d0a008986 */ /* 0x0005e4000c101924 */
.L_x_28:
[----:B------:R-:W-:Y:S05]  /*1ae0*/  BSYNC.RECONVERGENT B2 ;  /* 0x0000000000027941 */ /* 0x000fea0003800200 */
.L_x_27:
[----:B------:R-:W3:Y:S01]  /*1af0*/  LD.E R12, desc[UR36][R14.64+0x4] ;  /* 0x000004240e0c7980 */ /* 0x000ee2000c101900 */
[----:B------:R-:W4:Y:S01]  /*1b00*/  LDCU.64 UR4, c[0x0][0x380] ;  /* 0x00007000ff0477ac */ /* 0x000f220008000a00 */
[----:B------:R-:W-:Y:S01]  /*1b10*/  IADD3 R0, P0, PT, R3, R25, RZ ;  /* 0x0000001903007210 */ /* 0x000fe20007f1e0ff */
[----:B------:R-:W-:Y:S01]  /*1b20*/  BSSY.RECONVERGENT B2, `(.L_x_29) ;  /* 0x0000015000027945 */ /* 0x000fe20003800200 */
[----:B------:R-:W5:Y:S03]  /*1b30*/  LDCU.64 UR6, c[0x0][0x390] ;  /* 0x00007200ff0677ac */ /* 0x000f660008000a00 */
[----:B--2---:R-:W-:Y:S01]  /*1b40*/  IMAD.X R11, RZ, RZ, RZ, P0 ;  /* 0x000000ffff0b7224 */ /* 0x004fe200000e06ff */
[----:B----4-:R-:W-:-:S04]  /*1b50*/  LEA R10, P0, R0, UR4, 0x2 ;  /* 0x00000004000a7c11 */ /* 0x010fc8000f8010ff */
[----:B------:R-:W-:Y:S02]  /*1b60*/  LEA.HI.X R11, R0, UR5, R11, 0x2, P0 ;  /* 0x00000005000b7c11 */ /* 0x000fe400080f140b */
[----:B------:R-:W-:-:S04]  /*1b70*/  IADD3 R0, P1, PT, R20, R25, RZ ;  /* 0x0000001914007210 */ /* 0x000fc80007f3e0ff */
[----:B------:R-:W-:Y:S02]  /*1b80*/  LEA.HI.X.SX32 R13, R20, RZ, 0x1, P1 ;  /* 0x000000ff140d7211 */ /* 0x000fe400008f0eff */
[----:B---3--:R-:W-:Y:S02]  /*1b90*/  ISETP.NE.AND P0, PT, R12, RZ, PT ;  /* 0x000000ff0c00720c */ /* 0x008fe40003f05270 */
[----:B-----5:R-:W-:-:S04]  /*1ba0*/  LEA R12, P1, R0, UR6, 0x2 ;  /* 0x00000006000c7c11 */ /* 0x020fc8000f8210ff */
[----:B------:R-:W-:-:S07]  /*1bb0*/  LEA.HI.X R13, R0, UR7, R13, 0x2, P1 ;  /* 0x00000007000d7c11 */ /* 0x000fce00088f140d */
[----:B------:R-:W-:Y:S05]  /*1bc0*/  @P0 BRA `(.L_x_30) ;  /* 0x0000000000280947 */ /* 0x000fea0003800000 */
[----:B------:R-:W2:Y:S02]  /*1bd0*/  LDG.E R0, desc[UR36][R6.64] ;  /* 0x0000002406007981 */ /* 0x000ea4000c1e1900 */
[----:B--2---:R-:W-:-:S13]  /*1be0*/  ISETP.NE.AND P0, PT, R0, 0x270f, PT ;  /* 0x0000270f0000780c */ /* 0x004fda0003f05270 */
[----:B------:R-:W-:Y:S05]  /*1bf0*/  @!P0 BRA `(.L_x_30) ;  /* 0x00000000001c8947 */ /* 0x000fea0003800000 */
[----:B------:R-:W2:Y:S02]  /*1c00*/  LDG.E R29, desc[UR36][R10.64+0x4] ;  /* 0x000004240a1d7981 */ /* 0x000ea4000c1e1900 */
[----:B--2---:R-:W-:-:S13]  /*1c10*/  ISETP.NE.AND P0, PT, R29, RZ, PT ;  /* 0x000000ff1d00720c */ /* 0x004fda0003f05270 */
[----:B------:R-:W-:Y:S05]  /*1c20*/  @!P0 BRA `(.L_x_30) ;  /* 0x0000000000108947 */ /* 0x000fea0003800000 */
[----:B------:R-:W-:Y:S02]  /*1c30*/  IMAD.IADD R29, R0, 0x1, R29 ;  /* 0x00000001001d7824 */ /* 0x000fe400078e021d */
[----:B------:R-:W2:Y:S03]  /*1c40*/  LDG.E R0, desc[UR36][R12.64+0x4] ;  /* 0x000004240c007981 */ /* 0x000ea6000c1e1900 */
[----:B--2---:R-:W-:-:S13]  /*1c50*/  ISETP.GE.AND P0, PT, R29, R0, PT ;  /* 0x000000001d00720c */ /* 0x004fda0003f06270 */
[----:B------:R2:W-:Y:S02]  /*1c60*/  @!P0 STG.E desc[UR36][R12.64+0x4], R29 ;  /* 0x0000041d0c008986 */ /* 0x0005e4000c101924 */
.L_x_30:
[----:B------:R-:W-:Y:S05]  /*1c70*/  BSYNC.RECONVERGENT B2 ;  /* 0x0000000000027941 */ /* 0x000fea0003800200 */
.L_x_29:
[----:B------:R-:W3:Y:S01]  /*1c80*/  LD.E R0, desc[UR36][R14.64+0x8] ;  /* 0x000008240e007980 */ /* 0x000ee2000c101900 */
[----:B------:R-:W-:Y:S01]  /*1c90*/  BSSY.RECONVERGENT B2, `(.L_x_31) ;  /* 0x000000d000027945 */ /* 0x000fe20003800200 */
[----:B---3--:R-:W-:-:S13]  /*1ca0*/  ISETP.NE.AND P0, PT, R0, RZ, PT ;  /* 0x000000ff0000720c */ /* 0x008fda0003f05270 */
[----:B------:R-:W-:Y:S05]  /*1cb0*/  @P0 BRA `(.L_x_32) ;  /* 0x0000000000280947 */ /* 0x000fea0003800000 */
[----:B------:R-:W3:Y:S02]  /*1cc0*/  LDG.E R0, desc[UR36][R6.64] ;  /* 0x0000002406007981 */ /* 0x000ee4000c1e1900 */
[----:B---3--:R-:W-:-:S13]  /*1cd0*/  ISETP.NE.AND P0, PT, R0, 0x270f, PT ;  /* 0x0000270f0000780c */ /* 0x008fda0003f05270 */
[----:B------:R-:W-:Y:S05]  /*1ce0*/  @!P0 BRA `(.L_x_32) ;  /* 0x00000000001c8947 */ /* 0x000fea0003800000 */
[----:B--2---:R-:W2:Y:S02]  /*1cf0*/  LDG.E R29, desc[UR36][R10.64+0x8] ;  /* 0x000008240a1d7981 */ /* 0x004ea4000c1e1900 */
[----:B--2---:R-:W-:-:S13]  /*1d00*/  ISETP.NE.AND P0, PT, R29, RZ, PT ;  /* 0x000000ff1d00720c */ /* 0x004fda0003f05270 */
[----:B------:R-:W-:Y:S05]  /*1d10*/  @!P0 BRA `(.L_x_32) ;  /* 0x0000000000108947 */ /* 0x000fea0003800000 */
[----:B------:R-:W-:Y:S02]  /*1d20*/  IMAD.IADD R29, R0, 0x1, R29 ;  /* 0x00000001001d7824 */ /* 0x000fe400078e021d */
[----:B------:R-:W2:Y:S03]  /*1d30*/  LDG.E R0, desc[UR36][R12.64+0x8] ;  /* 0x000008240c007981 */ /* 0x000ea6000c1e1900 */
[----:B--2---:R-:W-:-:S13]  /*1d40*/  ISETP.GE.AND P0, PT, R29, R0, PT ;  /* 0x000000001d00720c */ /* 0x004fda0003f06270 */
[----:B------:R3:W-:Y:S02]  /*1d50*/  @!P0 STG.E desc[UR36][R12.64+0x8], R29 ;  /* 0x0000081d0c008986 */ /* 0x0007e4000c101924 */
.L_x_32:
[----:B------:R-:W-:Y:S05]  /*1d60*/  BSYNC.RECONVERGENT B2 ;  /* 0x0000000000027941 */ /* 0x000fea0003800200 */
.L_x_31:
[----:B------:R-:W4:Y:S01]  /*1d70*/  LD.E R14, desc[UR36][R14.64+0xc] ;  /* 0x00000c240e0e7980 */ /* 0x000f22000c101900 */
[----:B------:R-:W-:Y:S01]  /*1d80*/  BSSY.RECONVERGENT B2, `(.L_x_33) ;  /* 0x000000d000027945 */ /* 0x000fe20003800200 */
[----:B----4-:R-:W-:-:S13]  /*1d90*/  ISETP.NE.AND P0, PT, R14, RZ, PT ;  /* 0x000000ff0e00720c */ /* 0x010fda0003f05270 */
[----:B------:R-:W-:Y:S05]  /*1da0*/  @P0 BRA `(.L_x_34) ;  /* 0x0000000000280947 */ /* 0x000fea0003800000 */
[----:B------:R-:W4:Y:S02]  /*1db0*/  LDG.E R14, desc[UR36][R6.64] ;  /* 0x00000024060e7981 */ /* 0x000f24000c1e1900 */
[----:B----4-:R-:W-:-:S13]  /*1dc0*/  ISETP.NE.AND P0, PT, R14, 0x270f, PT ;  /* 0x0000270f0e00780c */ /* 0x010fda0003f05270 */
[----:B------:R-:W-:Y:S05]  /*1dd0*/  @!P0 BRA `(.L_x_34) ;  /* 0x00000000001c8947 */ /* 0x000fea0003800000 */
[----:B------:R-:W4:Y:S02]  /*1de0*/  LDG.E R11, desc[UR36][R10.64+0xc] ;  /* 0x00000c240a0b7981 */ /* 0x000f24000c1e1900 */
[----:B----4-:R-:W-:-:S13]  /*1df0*/  ISETP.NE.AND P0, PT, R11, RZ, PT ;  /* 0x000000ff0b00720c */ /* 0x010fda0003f05270 */
[----:B------:R-:W-:Y:S05]  /*1e00*/  @!P0 BRA `(.L_x_34) ;  /* 0x0000000000108947 */ /* 0x000fea0003800000 */
[----:B------:R-:W4:Y:S01]  /*1e10*/  LDG.E R0, desc[UR36][R12.64+0xc] ;  /* 0x00000c240c007981 */ /* 0x000f22000c1e1900 */
[----:B------:R-:W-:-:S05]  /*1e20*/  IMAD.IADD R11, R14, 0x1, R11 ;  /* 0x000000010e0b7824 */ /* 0x000fca00078e020b */
[----:B----4-:R-:W-:-:S13]  /*1e30*/  ISETP.GE.AND P0, PT, R11, R0, PT ;  /* 0x000000000b00720c */ /* 0x010fda0003f06270 */
[----:B------:R4:W-:Y:S02]  /*1e40*/  @!P0 STG.E desc[UR36][R12.64+0xc], R11 ;  /* 0x00000c0b0c008986 */ /* 0x0009e4000c101924 */
.L_x_34:
[----:B------:R-:W-:Y:S05]  /*1e50*/  BSYNC.RECONVERGENT B2 ;  /* 0x0000000000027941 */ /* 0x000fea0003800200 */
.L_x_33:
[----:B------:R-:W-:-:S05]  /*1e60*/  VIADD R25, R25, 0x4 ;  /* 0x0000000419197836 */ /* 0x000fca0000000000 */
[----:B------:R-:W-:-:S13]  /*1e70*/  ISETP.NE.AND P0, PT, R25, R16, PT ;  /* 0x000000101900720c */ /* 0x000fda0003f05270 */
[----:B------:R-:W-:Y:S05]  /*1e80*/  @P0 BRA `(.L_x_35) ;  /* 0xfffffff800c80947 */ /* 0x000fea000383ffff */
[----:B------:R-:W-:Y:S05]  /*1e90*/  BSYNC.RECONVERGENT B1 ;  /* 0x0000000000017941 */ /* 0x000fea0003800200 */
.L_x_26:
[----:B--234-:R-:W-:-:S07]  /*1ea0*/  IMAD.MOV.U32 R13, RZ, RZ, R16 ;  /* 0x000000ffff0d7224 */ /* 0x01cfce00078e0010 */
.L_x_25:
[----:B------:R-:W-:-:S13]  /*1eb0*/  ISETP.NE.AND P0, PT, R17, RZ, PT ;  /* 0x000000ff1100720c */ /* 0x000fda0003f05270 */
[----:B------:R-:W-:Y:S05]  /*1ec0*/  @!P0 BRA `(.L_x_36) ;  /* 0x0000000400088947 */ /* 0x000fea0003800000 */
[----:B0-----:R-:W-:-:S05]  /*1ed0*/  IMAD.WIDE.U32 R8, R13, 0x4, R4 ;  /* 0x000000040d087825 */ /* 0x001fca00078e0004 */
[----:B------:R-:W2:Y:S01]  /*1ee0*/  LD.E R0, desc[UR36][R8.64] ;  /* 0x0000002408007980 */ /* 0x000ea2000c101900 */
[----:B------:R-:W-:Y:S01]  /*1ef0*/  BSSY.RECONVERGENT B1, `(.L_x_37) ;  /* 0x0000013000017945 */ /* 0x000fe20003800200 */
[----:B--2---:R-:W-:-:S13]  /*1f00*/  ISETP.NE.AND P0, PT, R0, RZ, PT ;  /* 0x000000ff0000720c */ /* 0x004fda0003f05270 */
[----:B------:R-:W-:Y:S05]  /*1f10*/  @P0 BRA `(.L_x_38) ;  /* 0x0000000000400947 */ /* 0x000fea0003800000 */
[----:B------:R-:W2:Y:S02]  /*1f20*/  LDG.E R0, desc[UR36][R6.64] ;  /* 0x0000002406007981 */ /* 0x000ea4000c1e1900 */
[----:B--2---:R-:W-:-:S13]  /*1f30*/  ISETP.NE.AND P0, PT, R0, 0x270f, PT ;  /* 0x0000270f0000780c */ /* 0x004fda0003f05270 */
[----:B------:R-:W-:Y:S05]  /*1f40*/  @!P0 BRA `(.L_x_38) ;  /* 0x0000000000348947 */ /* 0x000fea0003800000 */
[----:B------:R-:W0:Y:S01]  /*1f50*/  LDC.64 R10, c[0x0][0x380] ;  /* 0x0000e000ff0a7b82 */ /* 0x000e220000000a00 */
[----:B------:R-:W-:-:S04]  /*1f60*/  IMAD.IADD R15, R3, 0x1, R13 ;  /* 0x00000001030f7824 */ /* 0x000fc800078e020d */
[----:B0-----:R-:W-:-:S05]  /*1f70*/  IMAD.WIDE.U32 R10, R15, 0x4, R10 ;  /* 0x000000040f0a7825 */ /* 0x001fca00078e000a */
[----:B------:R-:W2:Y:S02]  /*1f80*/  LDG.E R25, desc[UR36][R10.64] ;  /* 0x000000240a197981 */ /* 0x000ea4000c1e1900 */
[----:B--2---:R-:W-:-:S13]  /*1f90*/  ISETP.NE.AND P0, PT, R25, RZ, PT ;  /* 0x000000ff1900720c */ /* 0x004fda0003f05270 */
[----:B------:R-:W-:Y:S05]  /*1fa0*/  @!P0 BRA `(.L_x_38) ;  /* 0x00000000001c8947 */ /* 0x000fea0003800000 */
[----:B------:R-:W0:Y:S01]  /*1fb0*/  LDC.64 R10, c[0x0][0x390] ;  /* 0x0000e400ff0a7b82 */ /* 0x000e220000000a00 */
[----:B------:R-:W-:-:S04]  /*1fc0*/  IMAD.IADD R15, R20, 0x1, R13 ;  /* 0x00000001140f7824 */ /* 0x000fc800078e020d */
[----:B0-----:R-:W-:-:S05]  /*1fd0*/  IMAD.WIDE R10, R15, 0x4, R10 ;  /* 0x000000040f0a7825 */ /* 0x001fca00078e020a */
[----:B------:R-:W2:Y:S01]  /*1fe0*/  LDG.E R12, desc[UR36][R10.64] ;  /* 0x000000240a0c7981 */ /* 0x000ea2000c1e1900 */
[----:B------:R-:W-:-:S05]  /*1ff0*/  IMAD.IADD R25, R0, 0x1, R25 ;  /* 0x0000000100197824 */ /* 0x000fca00078e0219 */
[----:B--2---:R-:W-:-:S13]  /*2000*/  ISETP.GE.AND P0, PT, R25, R12, PT ;  /* 0x0000000c1900720c */ /* 0x004fda0003f06270 */
[----:B------:R0:W-:Y:S02]  /*2010*/  @!P0 STG.E desc[UR36][R10.64], R25 ;  /* 0x000000190a008986 */ /* 0x0001e4000c101924 */
.L_x_38:
[----:B------:R-:W-:Y:S05]  /*2020*/  BSYNC.RECONVERGENT B1 ;  /* 0x0000000000017941 */ /* 0x000fea0003800200 */
.L_x_37:
[----:B------:R-:W-:Y:S01]  /*2030*/  ISETP.NE.AND P0, PT, R17, 0x1, PT ;  /* 0x000000011100780c */ /* 0x000fe20003f05270 */
[----:B------:R-:W-:-:S12]  /*2040*/  BSSY.RECONVERGENT B1, `(.L_x_36) ;  /* 0x000002a000017945 */ /* 0x000fd80003800200 */
[----:B------:R-:W-:Y:S05]  /*2050*/  @!P0 BRA `(.L_x_39) ;  /* 0x0000000000a08947 */ /* 0x000fea0003800000 */
[----:B------:R-:W2:Y:S01]  /*2060*/  LD.E R15, desc[UR36][R8.64+0x4] ;  /* 0x00000424080f7980 */ /* 0x000ea2000c101900 */
[----:B------:R-:W3:Y:S01]  /*2070*/  LDCU.64 UR4, c[0x0][0x380] ;  /* 0x00007000ff0477ac */ /* 0x000ee20008000a00 */
[-C--:B0-----:R-:W-:Y:S01]  /*2080*/  IADD3 R11, P0, PT, R3, R13.reuse, RZ ;  /* 0x0000000d030b7210 */ /* 0x081fe20007f1e0ff */
[----:B------:R-:W-:Y:S01]  /*2090*/  BSSY.RECONVERGENT B2, `(.L_x_40) ;  /* 0x0000015000027945 */ /* 0x000fe20003800200 */
[C---:B------:R-:W-:Y:S01]  /*20a0*/  IADD3 R0, P2, PT, R20.reuse, R13, RZ ;  /* 0x0000000d14007210 */ /* 0x040fe20007f5e0ff */
[----:B------:R-:W0:Y:S02]  /*20b0*/  LDCU.64 UR6, c[0x0][0x390] ;  /* 0x00007200ff0677ac */ /* 0x000e240008000a00 */
[----:B------:R-:W-:Y:S01]  /*20c0*/  IMAD.X R14, RZ, RZ, RZ, P0 ;  /* 0x000000ffff0e7224 */ /* 0x000fe200000e06ff */
[----:B------:R-:W-:Y:S02]  /*20d0*/  LEA.HI.X.SX32 R3, R20, RZ, 0x1, P2 ;  /* 0x000000ff14037211 */ /* 0x000fe400010f0eff */
[----:B---3--:R-:W-:-:S02]  /*20e0*/  LEA R10, P1, R11, UR4, 0x2 ;  /* 0x000000040b0a7c11 */ /* 0x008fc4000f8210ff */
[C---:B0-----:R-:W-:Y:S02]  /*20f0*/  LEA R12, P2, R0.reuse, UR6, 0x2 ;  /* 0x00000006000c7c11 */ /* 0x041fe4000f8410ff */
[----:B------:R-:W-:Y:S02]  /*2100*/  LEA.HI.X R11, R11, UR5, R14, 0x2, P1 ;  /* 0x000000050b0b7c11 */ /* 0x000fe400088f140e */
[----:B------:R-:W-:Y:S02]  /*2110*/  LEA.HI.X R13, R0, UR7, R3, 0x2, P2 ;  /* 0x00000007000d7c11 */ /* 0x000fe400090f1403 */
[----:B--2---:R-:W-:-:S13]  /*2120*/  ISETP.NE.AND P0, PT, R15, RZ, PT ;  /* 0x000000ff0f00720c */ /* 0x004fda0003f05270 */
[----:B------:R-:W-:Y:S05]  /*2130*/  @P0 BRA `(.L_x_41) ;  /* 0x0000000000280947 */ /* 0x000fea0003800000 */
[----:B------:R-:W2:Y:S02]  /*2140*/  LDG.E R3, desc[UR36][R6.64] ;  /* 0x0000002406037981 */ /* 0x000ea4000c1e1900 */
[----:B--2---:R-:W-:-:S13]  /*2150*/  ISETP.NE.AND P0, PT, R3, 0x270f, PT ;  /* 0x0000270f0300780c */ /* 0x004fda0003f05270 */
[----:B------:R-:W-:Y:S05]  /*2160*/  @!P0 BRA `(.L_x_41) ;  /* 0x00000000001c8947 */ /* 0x000fea0003800000 */
[----:B------:R-:W2:Y:S02]  /*2170*/  LDG.E R14, desc[UR36][R10.64+0x4] ;  /* 0x000004240a0e7981 */ /* 0x000ea4000c1e1900 */
[----:B--2---:R-:W-:-:S13]  /*2180*/  ISETP.NE.AND P0, PT, R14, RZ, PT ;  /* 0x000000ff0e00720c */ /* 0x004fda0003f05270 */
[----:B------:R-:W-:Y:S05]  /*2190*/  @!P0 BRA `(.L_x_41) ;  /* 0x0000000000108947 */ /* 0x000fea0003800000 */
[----:B------:R-:W2:Y:S01]  /*21a0*/  LDG.E R0, desc[UR36][R12.64+0x4] ;  /* 0x000004240c007981 */ /* 0x000ea2000c1e1900 */
[----:B------:R-:W-:-:S05]  /*21b0*/  IMAD.IADD R3, R3, 0x1, R14 ;  /* 0x0000000103037824 */ /* 0x000fca00078e020e */
[----:B--2---:R-:W-:-:S13]  /*21c0*/  ISETP.GE.AND P0, PT, R3, R0, PT ;  /* 0x000000000300720c */ /* 0x004fda0003f06270 */
[----:B------:R0:W-:Y:S02]  /*21d0*/  @!P0 STG.E desc[UR36][R12.64+0x4], R3 ;  /* 0x000004030c008986 */ /* 0x0001e4000c101924 */
.L_x_41:
[----:B------:R-:W-:Y:S05]  /*21e0*/  BSYNC.RECONVERGENT B2 ;  /* 0x0000000000027941 */ /* 0x000fea0003800200 */
.L_x_40:
[----:B------:R-:W-:-:S13]  /*21f0*/  ISETP.NE.AND P0, PT, R17, 0x2, PT ;  /* 0x000000021100780c */ /* 0x000fda0003f05270 */
[----:B------:R-:W-:Y:S05]  /*2200*/  @!P0 BRA `(.L_x_39) ;  /* 0x0000000000348947 */ /* 0x000fea0003800000 */
[----:B------:R-:W2:Y:S02]  /*2210*/  LD.E R8, desc[UR36][R8.64+0x8] ;  /* 0x0000082408087980 */ /* 0x000ea4000c101900 */
        /* <DEDUP_REMOVED lines=12> */
.L_x_39:
[----:B------:R-:W-:Y:S05]  /*22e0*/  BSYNC.RECONVERGENT B1 ;  /* 0x0000000000017941 */ /* 0x000fea0003800200 */
.L_x_36:
[----:B------:R-:W3:Y:S02]  /*22f0*/  LDCU UR4, c[0x0][0x388] ;  /* 0x00007100ff0477ac */ /* 0x000ee40008000800 */
[----:B---3--:R-:W-:-:S06]  /*2300*/  UIADD3 UR4, UPT, UPT, UR4, -0x2, URZ ;  /* 0xfffffffe04047890 */ /* 0x008fcc000fffe0ff */
[C---:B------:R-:W-:Y:S01]  /*2310*/  ISETP.NE.AND P0, PT, R21.reuse, UR4, PT ;  /* 0x0000000415007c0c */ /* 0x040fe2000bf05270 */
[----:B------:R-:W-:-:S12]  /*2320*/  VIADD R21, R21, 0x1 ;  /* 0x0000000115157836 */ /* 0x000fd80000000000 */
[----:B------:R-:W-:Y:S05]  /*2330*/  @P0 BRA `(.L_x_42) ;  /* 0xffffffe000c80947 */ /* 0x000fea000383ffff */
[----:B------:R-:W-:Y:S05]  /*2340*/  BSYNC.RECONVERGENT B0 ;  /* 0x0000000000007941 */ /* 0x000fea0003800200 */
.L_x_8:
[----:B------:R-:W-:-:S04]  /*2350*/  MOV R0, 0x8 ;  /* 0x0000000800007802 */ /* 0x000fc80000000f00 */
[----:B------:R3:W4:Y:S03]  /*2360*/  LDC.64 R6, c[0x4][R0] ;  /* 0x0100000000067b82 */ /* 0x0007260000000a00 */
[----:B------:R-:W-:-:S07]  /*2370*/  LEPC R20, `(.L_x_3) ;  /* 0x000000001014794e */ /* 0x000fce0000000000 */
[----:B01234-:R-:W-:Y:S05]  /*2380*/  CALL.ABS.NOINC R6 ;  /* 0x0000000006007343 */ /* 0x01ffea0003c00000 */
.L_x_3:
[----:B------:R-:W-:Y:S05]  /*2390*/  BSYNC.RECONVERGENT B6 ;  /* 0x0000000000067941 */ /* 0x000fea0003800200 */
.L_x_2:
[----:B------:R-:W0:Y:S01]  /*23a0*/  LDCU UR4, c[0x0][0x388] ;  /* 0x00007100ff0477ac */ /* 0x000e220008000800 */
[----:B------:R-:W-:-:S05]  /*23b0*/  IMAD.IADD R2, R23, 0x1, R2 ;  /* 0x0000000117027824 */ /* 0x000fca00078e0202 */
[----:B0-----:R-:W-:-:S13]  /*23c0*/  ISETP.GE.AND P0, PT, R2, UR4, PT ;  /* 0x0000000402007c0c */ /* 0x001fda000bf06270 */
[----:B------:R-:W-:Y:S05]  /*23d0*/  @!P0 BRA `(.L_x_43) ;  /* 0xffffffdc00508947 */ /* 0x000fea000383ffff */
[----:B------:R-:W-:Y:S05]  /*23e0*/  EXIT ;  /* 0x000000000000794d */ /* 0x000fea0003800000 */
.L_x_0:
[----:B------:R-:W1:Y:S01]  /*23f0*/  LDC.64 R16, c[0x0][0x390] ;  /* 0x0000e400ff107b82 */ /* 0x000e620000000a00 */
[----:B------:R-:W-:Y:S01]  /*2400*/  ISETP.NE.AND P0, PT, R3, 0x1, PT ;  /* 0x000000010300780c */ /* 0x000fe20003f05270 */
[----:B------:R-:W2:-:S12]  /*2410*/  LDCU UR38, c[0x0][0x388] ;  /* 0x00007100ff2677ac */ /* 0x000e980008000800 */
[----:B------:R-:W-:Y:S05]  /*2420*/  @!P0 BRA `(.L_x_44) ;  /* 0x0000000000588947 */ /* 0x000fea0003800000 */
.L_x_48:
[----:B------:R-:W-:Y:S01]  /*2430*/  MOV R0, 0x0 ;  /* 0x0000000000007802 */ /* 0x000fe20000000f00 */
[----:B------:R-:W-:Y:S02]  /*2440*/  IMAD.MOV.U32 R4, RZ, RZ, R18 ;  /* 0x000000ffff047224 */ /* 0x000fe400078e0012 */
[----:B------:R-:W-:Y:S01]  /*2450*/  IMAD.MOV.U32 R5, RZ, RZ, R19 ;  /* 0x000000ffff057224 */ /* 0x000fe200078e0013 */
[----:B------:R3:W4:Y:S06]  /*2460*/  LDC.64 R6, c[0x4][R0] ;  /* 0x0100000000067b82 */ /* 0x00072c0000000a00 */
[----:B------:R-:W-:-:S07]  /*2470*/  LEPC R20, `(.L_x_45) ;  /* 0x000000001014794e */ /* 0x000fce0000000000 */
[----:B01234-:R-:W-:Y:S05]  /*2480*/  CALL.ABS.NOINC R6 ;  /* 0x0000000006007343 */ /* 0x01ffea0003c00000 */
.L_x_45:
[----:B------:R-:W-:Y:S01]  /*2490*/  ISETP.NE.U32.AND P0, PT, R4, RZ, PT ;  /* 0x000000ff0400720c */ /* 0x000fe20003f05070 */
[----:B------:R-:W-:Y:S03]  /*24a0*/  BSSY.RECONVERGENT B6, `(.L_x_46) ;  /* 0x000000a000067945 */ /* 0x000fe60003800200 */
[----:B------:R-:W-:-:S13]  /*24b0*/  ISETP.NE.AND.EX P0, PT, R5, RZ, PT, P0 ;  /* 0x000000ff0500720c */ /* 0x000fda0003f05300 */
[----:B------:R-:W-:Y:S05]  /*24c0*/  @!P0 BRA `(.L_x_47) ;  /* 0x00000000001c8947 */ /* 0x000fea0003800000 */
[----:B------:R-:W-:Y:S01]  /*24d0*/  IMAD R7, R2, UR38, R2 ;  /* 0x0000002602077c24 */ /* 0x000fe2000f8e0202 */
[----:B------:R-:W-:-:S03]  /*24e0*/  MOV R0, 0x8 ;  /* 0x0000000800007802 */ /* 0x000fc60000000f00 */
[----:B------:R-:W-:Y:S01]  /*24f0*/  IMAD.WIDE R6, R7, 0x4, R16 ;  /* 0x0000000407067825 */ /* 0x000fe200078e0210 */
[----:B------:R0:W1:Y:S04]  /*2500*/  LDC.64 R8, c[0x4][R0] ;  /* 0x0100000000087b82 */ /* 0x0000680000000a00 */
[----:B------:R0:W-:Y:S02]  /*2510*/  STG.E desc[UR36][R6.64], RZ ;  /* 0x000000ff06007986 */ /* 0x0001e4000c101924 */
[----:B------:R-:W-:-:S07]  /*2520*/  LEPC R20, `(.L_x_47) ;  /* 0x000000001014794e */ /* 0x000fce0000000000 */
[----:B01----:R-:W-:Y:S05]  /*2530*/  CALL.ABS.NOINC R8 ;  /* 0x0000000008007343 */ /* 0x003fea0003c00000 */
.L_x_47:
[----:B------:R-:W-:Y:S05]  /*2540*/  BSYNC.RECONVERGENT B6 ;  /* 0x0000000000067941 */ /* 0x000fea0003800200 */
.L_x_46:
[----:B------:R-:W-:-:S05]  /*2550*/  IMAD.IADD R2, R23, 0x1, R2 ;  /* 0x0000000117027824 */ /* 0x000fca00078e0202 */
[----:B------:R-:W-:-:S13]  /*2560*/  ISETP.GE.AND P0, PT, R2, UR38, PT ;  /* 0x0000002602007c0c */ /* 0x000fda000bf06270 */
[----:B------:R-:W-:Y:S05]  /*2570*/  @!P0 BRA `(.L_x_48) ;  /* 0xfffffffc00ac8947 */ /* 0x000fea000383ffff */
[----:B------:R-:W-:Y:S05]  /*2580*/  EXIT ;  /* 0x000000000000794d */ /* 0x000fea0003800000 */
.L_x_44:
[----:B------:R-:W-:Y:S01]  /*2590*/  MOV R0, 0x0 ;  /* 0x0000000000007802 */ /* 0x000fe20000000f00 */
[----:B------:R-:W-:Y:S02]  /*25a0*/  IMAD.MOV.U32 R4, RZ, RZ, R18 ;  /* 0x000000ffff047224 */ /* 0x000fe400078e0012 */
[----:B------:R-:W-:Y:S01]  /*25b0*/  IMAD.MOV.U32 R5, RZ, RZ, R19 ;  /* 0x000000ffff057224 */ /* 0x000fe200078e0013 */
[----:B------:R3:W4:Y:S06]  /*25c0*/  LDC.64 R6, c[0x4][R0] ;  /* 0x0100000000067b82 */ /* 0x00072c0000000a00 */
[----:B------:R-:W-:-:S07]  /*25d0*/  LEPC R20, `(.L_x_49) ;  /* 0x000000001014794e */ /* 0x000fce0000000000 */
[----:B01234-:R-:W-:Y:S05]  /*25e0*/  CALL.ABS.NOINC R6 ;  /* 0x0000000006007343 */ /* 0x01ffea0003c00000 */
.L_x_49:
[----:B------:R-:W-:Y:S01]  /*25f0*/  ISETP.NE.U32.AND P0, PT, R4, RZ, PT ;  /* 0x000000ff0400720c */ /* 0x000fe20003f05070 */
[----:B------:R-:W-:Y:S03]  /*2600*/  BSSY.RECONVERGENT B6, `(.L_x_50) ;  /* 0x000000c000067945 */ /* 0x000fe60003800200 */
[----:B------:R-:W-:-:S13]  /*2610*/  ISETP.NE.AND.EX P0, PT, R5, RZ, PT, P0 ;  /* 0x000000ff0500720c */ /* 0x000fda0003f05300 */
[----:B------:R-:W-:Y:S05]  /*2620*/  @!P0 BRA `(.L_x_51) ;  /* 0x0000000000248947 */ /* 0x000fea0003800000 */
[----:B------:R-:W0:Y:S01]  /*2630*/  LDC.64 R8, c[0x0][0x390] ;  /* 0x0000e400ff087b82 */ /* 0x000e220000000a00 */
[----:B------:R-:W-:Y:S01]  /*2640*/  IMAD.IADD R3, R2, 0x1, R2 ;  /* 0x0000000102037824 */ /* 0x000fe200078e0202 */
[----:B------:R-:W-:Y:S01]  /*2650*/  MOV R6, 0x8 ;  /* 0x0000000800067802 */ /* 0x000fe20000000f00 */
[----:B------:R1:W-:Y:S05]  /*2660*/  ST.E desc[UR36][R4.64], RZ ;  /* 0x000000ff04007985 */ /* 0x0003ea000c101924 */
[----:B------:R-:W2:Y:S01]  /*2670*/  LDC.64 R6, c[0x4][R6] ;  /* 0x0100000006067b82 */ /* 0x000ea20000000a00 */
[----:B0-----:R-:W-:-:S05]  /*2680*/  IMAD.WIDE R8, R3, 0x4, R8 ;  /* 0x0000000403087825 */ /* 0x001fca00078e0208 */
[----:B------:R1:W-:Y:S02]  /*2690*/  STG.E desc[UR36][R8.64], RZ ;  /* 0x000000ff08007986 */ /* 0x0003e4000c101924 */
[----:B------:R-:W-:-:S07]  /*26a0*/  LEPC R20, `(.L_x_51) ;  /* 0x000000001014794e */ /* 0x000fce0000000000 */
[----:B-12---:R-:W-:Y:S05]  /*26b0*/  CALL.ABS.NOINC R6 ;  /* 0x0000000006007343 */ /* 0x006fea0003c00000 */
.L_x_51:
[----:B------:R-:W-:Y:S05]  /*26c0*/  BSYNC.RECONVERGENT B6 ;  /* 0x0000000000067941 */ /* 0x000fea0003800200 */
.L_x_50:
[----:B------:R-:W-:-:S05]  /*26d0*/  IMAD.IADD R2, R23, 0x1, R2 ;  /* 0x0000000117027824 */ /* 0x000fca00078e0202 */
[----:B------:R-:W-:-:S13]  /*26e0*/  ISETP.GE.AND P0, PT, R2, 0x1, PT ;  /* 0x000000010200780c */ /* 0x000fda0003f06270 */
[----:B------:R-:W-:Y:S05]  /*26f0*/  @!P0 BRA `(.L_x_44) ;  /* 0xfffffffc00a48947 */ /* 0x000fea000383ffff */
[----:B------:R-:W-:Y:S05]  /*2700*/  EXIT ;  /* 0x000000000000794d */ /* 0x000fea0003800000 */
.L_x_52:
[----:B------:R-:W-:-:S00]  /*2710*/  BRA `(.L_x_52) ;  /* 0xfffffffc00fc7947 */ /* 0x000fc0000383ffff */
[----:B------:R-:W-:-:S00]  /*2720*/  NOP ;  /* 0x0000000000007918 */ /* 0x000fc00000000000 */
        /* <DEDUP_REMOVED lines=13> */
.L_x_53:


//--------------------- .nv.shared.reserved.0     --------------------------
	.section	.nv.shared.reserved.0,"aw",@nobits
	.weak		__nv_reservedSMEM_offset_0_alias
	.size		__nv_reservedSMEM_offset_0_alias, 0, 64
	.other		__nv_reservedSMEM_offset_0_alias,@"STO_CUDA_RESERVED_SHARED STV_DEFAULT"
__nv_reservedSMEM_offset_0_alias:
	.zero		0
	.zero		64


//--------------------- .nv.constant0._Z8dijkstraPiiS_ --------------------------
	.section	.nv.constant0._Z8dijkstraPiiS_,"a",@progbits
	.sectionflags	@""
	.align	4
.nv.constant0._Z8dijkstraPiiS_:
	.zero		920


//--------------------- SYMBOLS --------------------------

	.type		.nv.reservedSmem.offset0,@object
	.size		.nv.reservedSmem.offset0,0x4
	.type		malloc,@function
	.type		free,@function
